//
// Generated by NVIDIA NVVM Compiler
//
// Compiler Build ID: CL-36424714
// Cuda compilation tools, release 13.0, V13.0.88
// Based on NVVM 20.0.0
//

.version 9.0
.target sm_100
.address_size 64

	// .globl	_Z15process_kernel1PfS_S_i
.global .align 4 .b8 __cudart_i2opi_f[24] = {65, 144, 67, 60, 153, 149, 98, 219, 192, 221, 52, 245, 209, 87, 39, 252, 41, 21, 68, 78, 110, 131, 249, 162};

.visible .entry _Z15process_kernel1PfS_S_i(
	.param .u64 .ptr .align 1 _Z15process_kernel1PfS_S_i_param_0,
	.param .u64 .ptr .align 1 _Z15process_kernel1PfS_S_i_param_1,
	.param .u64 .ptr .align 1 _Z15process_kernel1PfS_S_i_param_2,
	.param .u32 _Z15process_kernel1PfS_S_i_param_3
)
{
	.local .align 4 .b8 	__local_depot0[28];
	.reg .b64 	%SP;
	.reg .b64 	%SPL;
	.reg .pred 	%p<18>;
	.reg .b32 	%r<97>;
	.reg .b32 	%f<56>;
	.reg .b64 	%rd<51>;
	.reg .b64 	%fd<5>;

	mov.u64 	%SPL, __local_depot0;
	ld.param.u64 	%rd16, [_Z15process_kernel1PfS_S_i_param_0];
	ld.param.u64 	%rd17, [_Z15process_kernel1PfS_S_i_param_1];
	ld.param.u64 	%rd18, [_Z15process_kernel1PfS_S_i_param_2];
	ld.param.u32 	%r30, [_Z15process_kernel1PfS_S_i_param_3];
	add.u64 	%rd1, %SPL, 0;
	mov.u32 	%r31, %ctaid.z;
	mov.u32 	%r32, %nctaid.x;
	mov.u32 	%r33, %nctaid.y;
	mov.u32 	%r34, %ctaid.y;
	mov.u32 	%r35, %ctaid.x;
	mad.lo.s32 	%r36, %r31, %r33, %r34;
	mad.lo.s32 	%r37, %r36, %r32, %r35;
	mov.u32 	%r38, %tid.z;
	mov.u32 	%r39, %ntid.x;
	mov.u32 	%r40, %ntid.y;
	mov.u32 	%r41, %tid.y;
	mov.u32 	%r42, %tid.x;
	mov.u32 	%r43, %ntid.z;
	mad.lo.s32 	%r44, %r37, %r43, %r38;
	mad.lo.s32 	%r45, %r44, %r40, %r41;
	mad.lo.s32 	%r1, %r45, %r39, %r42;
	setp.ge.s32 	%p1, %r1, %r30;
	@%p1 bra 	$L__BB0_18;
	cvta.to.global.u64 	%rd20, %rd16;
	mul.wide.s32 	%rd21, %r1, 4;
	add.s64 	%rd22, %rd20, %rd21;
	ld.global.f32 	%f1, [%rd22];
	mul.f32 	%f14, %f1, 0f3F22F983;
	cvt.rni.s32.f32 	%r92, %f14;
	cvt.rn.f32.s32 	%f15, %r92;
	fma.rn.f32 	%f16, %f15, 0fBFC90FDA, %f1;
	fma.rn.f32 	%f17, %f15, 0fB3A22168, %f16;
	fma.rn.f32 	%f54, %f15, 0fA7C234C5, %f17;
	abs.f32 	%f3, %f1;
	setp.ltu.f32 	%p2, %f3, 0f47CE4780;
	@%p2 bra 	$L__BB0_9;
	setp.neu.f32 	%p3, %f3, 0f7F800000;
	@%p3 bra 	$L__BB0_4;
	mov.f32 	%f20, 0f00000000;
	mul.rn.f32 	%f54, %f1, %f20;
	mov.b32 	%r92, 0;
	bra.uni 	$L__BB0_9;
$L__BB0_4:
	mov.b32 	%r3, %f1;
	shl.b32 	%r47, %r3, 8;
	or.b32  	%r4, %r47, -2147483648;
	mov.b64 	%rd47, 0;
	mov.b32 	%r89, 0;
	mov.u64 	%rd45, __cudart_i2opi_f;
	mov.u64 	%rd46, %rd1;
$L__BB0_5:
	.pragma "nounroll";
	ld.global.nc.u32 	%r48, [%rd45];
	mad.wide.u32 	%rd25, %r48, %r4, %rd47;
	shr.u64 	%rd47, %rd25, 32;
	st.local.u32 	[%rd46], %rd25;
	add.s32 	%r89, %r89, 1;
	add.s64 	%rd46, %rd46, 4;
	add.s64 	%rd45, %rd45, 4;
	setp.ne.s32 	%p4, %r89, 6;
	@%p4 bra 	$L__BB0_5;
	shr.u32 	%r49, %r3, 23;
	st.local.u32 	[%rd1+24], %rd47;
	and.b32  	%r7, %r49, 31;
	and.b32  	%r50, %r49, 224;
	add.s32 	%r51, %r50, -128;
	shr.u32 	%r52, %r51, 5;
	mul.wide.u32 	%rd26, %r52, 4;
	sub.s64 	%rd8, %rd1, %rd26;
	ld.local.u32 	%r90, [%rd8+24];
	ld.local.u32 	%r91, [%rd8+20];
	setp.eq.s32 	%p5, %r7, 0;
	@%p5 bra 	$L__BB0_8;
	shf.l.wrap.b32 	%r90, %r91, %r90, %r7;
	ld.local.u32 	%r53, [%rd8+16];
	shf.l.wrap.b32 	%r91, %r53, %r91, %r7;
$L__BB0_8:
	shr.u32 	%r54, %r90, 30;
	shf.l.wrap.b32 	%r55, %r91, %r90, 2;
	shl.b32 	%r56, %r91, 2;
	shr.u32 	%r57, %r55, 31;
	add.s32 	%r58, %r57, %r54;
	neg.s32 	%r59, %r58;
	setp.lt.s32 	%p6, %r3, 0;
	selp.b32 	%r92, %r59, %r58, %p6;
	xor.b32  	%r60, %r55, %r3;
	shr.s32 	%r61, %r55, 31;
	xor.b32  	%r62, %r61, %r55;
	xor.b32  	%r63, %r61, %r56;
	cvt.u64.u32 	%rd27, %r62;
	shl.b64 	%rd28, %rd27, 32;
	cvt.u64.u32 	%rd29, %r63;
	or.b64  	%rd30, %rd28, %rd29;
	cvt.rn.f64.s64 	%fd1, %rd30;
	mul.f64 	%fd2, %fd1, 0d3BF921FB54442D19;
	cvt.rn.f32.f64 	%f18, %fd2;
	neg.f32 	%f19, %f18;
	setp.lt.s32 	%p7, %r60, 0;
	selp.f32 	%f54, %f19, %f18, %p7;
$L__BB0_9:
	mul.rn.f32 	%f21, %f54, %f54;
	and.b32  	%r65, %r92, 1;
	setp.eq.b32 	%p8, %r65, 1;
	selp.f32 	%f22, 0f3F800000, %f54, %p8;
	fma.rn.f32 	%f23, %f21, %f22, 0f00000000;
	fma.rn.f32 	%f24, %f21, 0f37CBAC00, 0fBAB607ED;
	selp.f32 	%f25, %f24, 0fB94D4153, %p8;
	selp.f32 	%f26, 0f3D2AAABB, 0f3C0885E4, %p8;
	fma.rn.f32 	%f27, %f25, %f21, %f26;
	selp.f32 	%f28, 0fBEFFFFFF, 0fBE2AAAA8, %p8;
	fma.rn.f32 	%f29, %f27, %f21, %f28;
	fma.rn.f32 	%f30, %f29, %f23, %f22;
	and.b32  	%r66, %r92, 2;
	setp.eq.s32 	%p9, %r66, 0;
	mov.f32 	%f31, 0f00000000;
	sub.f32 	%f32, %f31, %f30;
	selp.f32 	%f7, %f30, %f32, %p9;
	cvta.to.global.u64 	%rd31, %rd17;
	add.s64 	%rd33, %rd31, %rd21;
	ld.global.f32 	%f8, [%rd33];
	mul.f32 	%f33, %f8, 0f3F22F983;
	cvt.rni.s32.f32 	%r96, %f33;
	cvt.rn.f32.s32 	%f34, %r96;
	fma.rn.f32 	%f35, %f34, 0fBFC90FDA, %f8;
	fma.rn.f32 	%f36, %f34, 0fB3A22168, %f35;
	fma.rn.f32 	%f55, %f34, 0fA7C234C5, %f36;
	abs.f32 	%f10, %f8;
	setp.ltu.f32 	%p10, %f10, 0f47CE4780;
	@%p10 bra 	$L__BB0_17;
	setp.neu.f32 	%p11, %f10, 0f7F800000;
	@%p11 bra 	$L__BB0_12;
	mov.f32 	%f39, 0f00000000;
	mul.rn.f32 	%f55, %f8, %f39;
	mov.b32 	%r96, 0;
	bra.uni 	$L__BB0_17;
$L__BB0_12:
	mov.b32 	%r17, %f8;
	shl.b32 	%r68, %r17, 8;
	or.b32  	%r18, %r68, -2147483648;
	mov.b64 	%rd50, 0;
	mov.b32 	%r93, 0;
	mov.u64 	%rd48, __cudart_i2opi_f;
	mov.u64 	%rd49, %rd1;
$L__BB0_13:
	.pragma "nounroll";
	ld.global.nc.u32 	%r69, [%rd48];
	mad.wide.u32 	%rd36, %r69, %r18, %rd50;
	shr.u64 	%rd50, %rd36, 32;
	st.local.u32 	[%rd49], %rd36;
	add.s32 	%r93, %r93, 1;
	add.s64 	%rd49, %rd49, 4;
	add.s64 	%rd48, %rd48, 4;
	setp.ne.s32 	%p12, %r93, 6;
	@%p12 bra 	$L__BB0_13;
	shr.u32 	%r70, %r17, 23;
	st.local.u32 	[%rd1+24], %rd50;
	and.b32  	%r21, %r70, 31;
	and.b32  	%r71, %r70, 224;
	add.s32 	%r72, %r71, -128;
	shr.u32 	%r73, %r72, 5;
	mul.wide.u32 	%rd37, %r73, 4;
	sub.s64 	%rd15, %rd1, %rd37;
	ld.local.u32 	%r94, [%rd15+24];
	ld.local.u32 	%r95, [%rd15+20];
	setp.eq.s32 	%p13, %r21, 0;
	@%p13 bra 	$L__BB0_16;
	shf.l.wrap.b32 	%r94, %r95, %r94, %r21;
	ld.local.u32 	%r74, [%rd15+16];
	shf.l.wrap.b32 	%r95, %r74, %r95, %r21;
$L__BB0_16:
	shr.u32 	%r75, %r94, 30;
	shf.l.wrap.b32 	%r76, %r95, %r94, 2;
	shl.b32 	%r77, %r95, 2;
	shr.u32 	%r78, %r76, 31;
	add.s32 	%r79, %r78, %r75;
	neg.s32 	%r80, %r79;
	setp.lt.s32 	%p14, %r17, 0;
	selp.b32 	%r96, %r80, %r79, %p14;
	xor.b32  	%r81, %r76, %r17;
	shr.s32 	%r82, %r76, 31;
	xor.b32  	%r83, %r82, %r76;
	xor.b32  	%r84, %r82, %r77;
	cvt.u64.u32 	%rd38, %r83;
	shl.b64 	%rd39, %rd38, 32;
	cvt.u64.u32 	%rd40, %r84;
	or.b64  	%rd41, %rd39, %rd40;
	cvt.rn.f64.s64 	%fd3, %rd41;
	mul.f64 	%fd4, %fd3, 0d3BF921FB54442D19;
	cvt.rn.f32.f64 	%f37, %fd4;
	neg.f32 	%f38, %f37;
	setp.lt.s32 	%p15, %r81, 0;
	selp.f32 	%f55, %f38, %f37, %p15;
$L__BB0_17:
	add.s32 	%r86, %r96, 1;
	mul.rn.f32 	%f40, %f55, %f55;
	and.b32  	%r87, %r96, 1;
	setp.eq.b32 	%p16, %r87, 1;
	selp.f32 	%f41, %f55, 0f3F800000, %p16;
	fma.rn.f32 	%f42, %f40, %f41, 0f00000000;
	fma.rn.f32 	%f43, %f40, 0f37CBAC00, 0fBAB607ED;
	selp.f32 	%f44, 0fB94D4153, %f43, %p16;
	selp.f32 	%f45, 0f3C0885E4, 0f3D2AAABB, %p16;
	fma.rn.f32 	%f46, %f44, %f40, %f45;
	selp.f32 	%f47, 0fBE2AAAA8, 0fBEFFFFFF, %p16;
	fma.rn.f32 	%f48, %f46, %f40, %f47;
	fma.rn.f32 	%f49, %f48, %f42, %f41;
	and.b32  	%r88, %r86, 2;
	setp.eq.s32 	%p17, %r88, 0;
	mov.f32 	%f50, 0f00000000;
	sub.f32 	%f51, %f50, %f49;
	selp.f32 	%f52, %f49, %f51, %p17;
	add.f32 	%f53, %f7, %f52;
	cvta.to.global.u64 	%rd42, %rd18;
	add.s64 	%rd44, %rd42, %rd21;
	st.global.f32 	[%rd44], %f53;
$L__BB0_18:
	ret;

}
	// .globl	_Z15process_kernel2PfS_i
.visible .entry _Z15process_kernel2PfS_i(
	.param .u64 .ptr .align 1 _Z15process_kernel2PfS_i_param_0,
	.param .u64 .ptr .align 1 _Z15process_kernel2PfS_i_param_1,
	.param .u32 _Z15process_kernel2PfS_i_param_2
)
{
	.reg .pred 	%p<5>;
	.reg .b32 	%r<22>;
	.reg .b32 	%f<23>;
	.reg .b64 	%rd<8>;

	ld.param.u64 	%rd1, [_Z15process_kernel2PfS_i_param_0];
	ld.param.u64 	%rd2, [_Z15process_kernel2PfS_i_param_1];
	ld.param.u32 	%r2, [_Z15process_kernel2PfS_i_param_2];
	mov.u32 	%r3, %ctaid.z;
	mov.u32 	%r4, %nctaid.x;
	mov.u32 	%r5, %nctaid.y;
	mov.u32 	%r6, %ctaid.y;
	mov.u32 	%r7, %ctaid.x;
	mad.lo.s32 	%r8, %r3, %r5, %r6;
	mad.lo.s32 	%r9, %r8, %r4, %r7;
	mov.u32 	%r10, %tid.z;
	mov.u32 	%r11, %ntid.x;
	mov.u32 	%r12, %ntid.y;
	mov.u32 	%r13, %tid.y;
	mov.u32 	%r14, %tid.x;
	mov.u32 	%r15, %ntid.z;
	mad.lo.s32 	%r16, %r9, %r15, %r10;
	mad.lo.s32 	%r17, %r16, %r12, %r13;
	mad.lo.s32 	%r1, %r17, %r11, %r14;
	setp.ge.s32 	%p1, %r1, %r2;
	@%p1 bra 	$L__BB1_2;
	cvta.to.global.u64 	%rd3, %rd1;
	cvta.to.global.u64 	%rd4, %rd2;
	mul.wide.s32 	%rd5, %r1, 4;
	add.s64 	%rd6, %rd3, %rd5;
	ld.global.f32 	%f1, [%rd6];
	setp.lt.f32 	%p2, %f1, 0f00800000;
	mul.f32 	%f2, %f1, 0f4B000000;
	selp.f32 	%f3, %f2, %f1, %p2;
	selp.f32 	%f4, 0fC1B80000, 0f00000000, %p2;
	mov.b32 	%r18, %f3;
	add.s32 	%r19, %r18, -1059760811;
	and.b32  	%r20, %r19, -8388608;
	sub.s32 	%r21, %r18, %r20;
	mov.b32 	%f5, %r21;
	cvt.rn.f32.s32 	%f6, %r20;
	fma.rn.f32 	%f7, %f6, 0f34000000, %f4;
	add.f32 	%f8, %f5, 0fBF800000;
	fma.rn.f32 	%f9, %f8, 0fBE055027, 0f3E1039F6;
	fma.rn.f32 	%f10, %f9, %f8, 0fBDF8CDCC;
	fma.rn.f32 	%f11, %f10, %f8, 0f3E0F2955;
	fma.rn.f32 	%f12, %f11, %f8, 0fBE2AD8B9;
	fma.rn.f32 	%f13, %f12, %f8, 0f3E4CED0B;
	fma.rn.f32 	%f14, %f13, %f8, 0fBE7FFF22;
	fma.rn.f32 	%f15, %f14, %f8, 0f3EAAAA78;
	fma.rn.f32 	%f16, %f15, %f8, 0fBF000000;
	mul.f32 	%f17, %f8, %f16;
	fma.rn.f32 	%f18, %f17, %f8, %f8;
	fma.rn.f32 	%f19, %f7, 0f3F317218, %f18;
	setp.gt.u32 	%p3, %r18, 2139095039;
	fma.rn.f32 	%f20, %f3, 0f7F800000, 0f7F800000;
	selp.f32 	%f21, %f20, %f19, %p3;
	setp.eq.f32 	%p4, %f3, 0f00000000;
	selp.f32 	%f22, 0fFF800000, %f21, %p4;
	add.s64 	%rd7, %rd4, %rd5;
	st.global.f32 	[%rd7], %f22;
$L__BB1_2:
	ret;

}
	// .globl	_Z15process_kernel3PfS_i
.visible .entry _Z15process_kernel3PfS_i(
	.param .u64 .ptr .align 1 _Z15process_kernel3PfS_i_param_0,
	.param .u64 .ptr .align 1 _Z15process_kernel3PfS_i_param_1,
	.param .u32 _Z15process_kernel3PfS_i_param_2
)
{
	.reg .pred 	%p<2>;
	.reg .b32 	%r<18>;
	.reg .b32 	%f<3>;
	.reg .b64 	%rd<8>;

	ld.param.u64 	%rd1, [_Z15process_kernel3PfS_i_param_0];
	ld.param.u64 	%rd2, [_Z15process_kernel3PfS_i_param_1];
	ld.param.u32 	%r2, [_Z15process_kernel3PfS_i_param_2];
	mov.u32 	%r3, %ctaid.z;
	mov.u32 	%r4, %nctaid.x;
	mov.u32 	%r5, %nctaid.y;
	mov.u32 	%r6, %ctaid.y;
	mov.u32 	%r7, %ctaid.x;
	mad.lo.s32 	%r8, %r3, %r5, %r6;
	mad.lo.s32 	%r9, %r8, %r4, %r7;
	mov.u32 	%r10, %tid.z;
	mov.u32 	%r11, %ntid.x;
	mov.u32 	%r12, %ntid.y;
	mov.u32 	%r13, %tid.y;
	mov.u32 	%r14, %tid.x;
	mov.u32 	%r15, %ntid.z;
	mad.lo.s32 	%r16, %r9, %r15, %r10;
	mad.lo.s32 	%r17, %r16, %r12, %r13;
	mad.lo.s32 	%r1, %r17, %r11, %r14;
	setp.ge.s32 	%p1, %r1, %r2;
	@%p1 bra 	$L__BB2_2;
	cvta.to.global.u64 	%rd3, %rd1;
	cvta.to.global.u64 	%rd4, %rd2;
	mul.wide.s32 	%rd5, %r1, 4;
	add.s64 	%rd6, %rd3, %rd5;
	ld.global.f32 	%f1, [%rd6];
	sqrt.rn.f32 	%f2, %f1;
	add.s64 	%rd7, %rd4, %rd5;
	st.global.f32 	[%rd7], %f2;
$L__BB2_2:
	ret;

}


// ===== COMPILED SASS (sm_100) =====

	.target	sm_100

	.elftype	@"ET_EXEC"


//--------------------- .note.nv.tkinfo           --------------------------
	.section	.note.nv.tkinfo,"",@"SHT_NOTE"
	.sectionflags	@"SHF_NOTE_NV_TKINFO"
	.tkinfo
        /*0018*/ 	.word	0x00000002
        /*0030*/ 	.string	""
        /*0030*/ 	.string	"ptxas"
        /*0030*/ 	.string	"Cuda compilation tools, release 13.0, V13.0.88"
        /*0030*/ 	.string	"Build cuda_13.0.r13.0/compiler.36424714_0"
        /*0030*/ 	.string	"-arch sm_100 -m 64 "



//--------------------- .note.nv.cuinfo           --------------------------
	.section	.note.nv.cuinfo,"",@"SHT_NOTE"
	.sectionflags	@"SHF_NOTE_NV_CUINFO"
        /*0018*/ 	.short	0x0002
        /*001a*/ 	.short	0x0064
        /*001c*/ 	.short	0x0082
	.zero		2


//--------------------- .nv.info                  --------------------------
	.section	.nv.info,"",@"SHT_CUDA_INFO"
	.align	4


	//----- nvinfo : EIATTR_REGCOUNT
	.align		4
        /*0000*/ 	.byte	0x04, 0x2f
        /*0002*/ 	.short	(.L_2 - .L_1)
	.align		4
.L_1:
        /*0004*/ 	.word	index@(_Z15process_kernel1PfS_S_i)
        /*0008*/ 	.word	0x00000016


	//----- nvinfo : EIATTR_FRAME_SIZE
	.align		4
.L_2:
        /*000c*/ 	.byte	0x04, 0x11
        /*000e*/ 	.short	(.L_4 - .L_3)
	.align		4
.L_3:
        /*0010*/ 	.word	index@(_Z15process_kernel1PfS_S_i)
        /*0014*/ 	.word	0x00000000


	//----- nvinfo : EIATTR_REGCOUNT
	.align		4
.L_4:
        /*0018*/ 	.byte	0x04, 0x2f
        /*001a*/ 	.short	(.L_6 - .L_5)
	.align		4
.L_5:
        /*001c*/ 	.word	index@(_Z15process_kernel2PfS_i)
        /*0020*/ 	.word	0x0000000c


	//----- nvinfo : EIATTR_FRAME_SIZE
	.align		4
.L_6:
        /*0024*/ 	.byte	0x04, 0x11
        /*0026*/ 	.short	(.L_8 - .L_7)
	.align		4
.L_7:
        /*0028*/ 	.word	index@(_Z15process_kernel2PfS_i)
        /*002c*/ 	.word	0x00000000


	//----- nvinfo : EIATTR_REGCOUNT
	.align		4
.L_8:
        /*0030*/ 	.byte	0x04, 0x2f
        /*0032*/ 	.short	(.L_10 - .L_9)
	.align		4
.L_9:
        /*0034*/ 	.word	index@(_Z15process_kernel3PfS_i)
        /*0038*/ 	.word	0x0000000c


	//----- nvinfo : EIATTR_FRAME_SIZE
	.align		4
.L_10:
        /*003c*/ 	.byte	0x04, 0x11
        /*003e*/ 	.short	(.L_12 - .L_11)
	.align		4
.L_11:
        /*0040*/ 	.word	index@($__internal_0_$__cuda_sm20_sqrt_rn_f32_slowpath)
        /*0044*/ 	.word	0x00000000


	//----- nvinfo : EIATTR_FRAME_SIZE
	.align		4
.L_12:
        /*0048*/ 	.byte	0x04, 0x11
        /*004a*/ 	.short	(.L_14 - .L_13)
	.align		4
.L_13:
        /*004c*/ 	.word	index@(_Z15process_kernel3PfS_i)
        /*0050*/ 	.word	0x00000000


	//----- nvinfo : EIATTR_MIN_STACK_SIZE
	.align		4
.L_14:
        /*0054*/ 	.byte	0x04, 0x12
        /*0056*/ 	.short	(.L_16 - .L_15)
	.align		4
.L_15:
        /*0058*/ 	.word	index@(_Z15process_kernel3PfS_i)
        /*005c*/ 	.word	0x00000000


	//----- nvinfo : EIATTR_MIN_STACK_SIZE
	.align		4
.L_16:
        /*0060*/ 	.byte	0x04, 0x12
        /*0062*/ 	.short	(.L_18 - .L_17)
	.align		4
.L_17:
        /*0064*/ 	.word	index@(_Z15process_kernel2PfS_i)
        /*0068*/ 	.word	0x00000000


	//----- nvinfo : EIATTR_MIN_STACK_SIZE
	.align		4
.L_18:
        /*006c*/ 	.byte	0x04, 0x12
        /*006e*/ 	.short	(.L_20 - .L_19)
	.align		4
.L_19:
        /*0070*/ 	.word	index@(_Z15process_kernel1PfS_S_i)
        /*0074*/ 	.word	0x00000000
.L_20:


//--------------------- .nv.compat                --------------------------
	.section	.nv.compat,"",@"SHT_CUDA_COMPAT_INFO"
	.align	4
        /*0000*/ 	.byte	0x02, 0x09, 0x00, 0x00, 0x02, 0x02, 0x01, 0x00, 0x02, 0x05, 0x05, 0x00, 0x03, 0x07, 0x01, 0x01
        /*0010*/ 	.byte	0x02, 0x03, 0x00, 0x00, 0x02, 0x06, 0x01, 0x00, 0x04, 0x0b, 0x08, 0x00, 0x01, 0x00, 0x00, 0x00
        /*0020*/ 	.byte	0x00, 0x00, 0x00, 0x00


//--------------------- .nv.info._Z15process_kernel3PfS_i --------------------------
	.section	.nv.info._Z15process_kernel3PfS_i,"",@"SHT_CUDA_INFO"
	.sectionflags	@""
	.align	4


	//----- nvinfo : EIATTR_CUDA_API_VERSION
	.align		4
        /*0000*/ 	.byte	0x04, 0x37
        /*0002*/ 	.short	(.L_22 - .L_21)
.L_21:
        /*0004*/ 	.word	0x00000082


	//----- nvinfo : EIATTR_KPARAM_INFO
	.align		4
.L_22:
        /*0008*/ 	.byte	0x04, 0x17
        /*000a*/ 	.short	(.L_24 - .L_23)
.L_23:
        /*000c*/ 	.word	0x00000000
        /*0010*/ 	.short	0x0002
        /*0012*/ 	.short	0x0010
        /*0014*/ 	.byte	0x00, 0xf0, 0x11, 0x00


	//----- nvinfo : EIATTR_KPARAM_INFO
	.align		4
.L_24:
        /*0018*/ 	.byte	0x04, 0x17
        /*001a*/ 	.short	(.L_26 - .L_25)
.L_25:
        /*001c*/ 	.word	0x00000000
        /*0020*/ 	.short	0x0001
        /*0022*/ 	.short	0x0008
        /*0024*/ 	.byte	0x00, 0xf5, 0x21, 0x00


	//----- nvinfo : EIATTR_KPARAM_INFO
	.align		4
.L_26:
        /*0028*/ 	.byte	0x04, 0x17
        /*002a*/ 	.short	(.L_28 - .L_27)
.L_27:
        /*002c*/ 	.word	0x00000000
        /*0030*/ 	.short	0x0000
        /*0032*/ 	.short	0x0000
        /*0034*/ 	.byte	0x00, 0xf5, 0x21, 0x00


	//----- nvinfo : EIATTR_SPARSE_MMA_MASK
	.align		4
.L_28:
        /*0038*/ 	.byte	0x03, 0x50
        /*003a*/ 	.short	0x0000


	//----- nvinfo : EIATTR_MAXREG_COUNT
	.align		4
        /*003c*/ 	.byte	0x03, 0x1b
        /*003e*/ 	.short	0x00ff


	//----- nvinfo : EIATTR_MERCURY_ISA_VERSION
	.align		4
        /*0040*/ 	.byte	0x03, 0x5f
        /*0042*/ 	.short	0x0101


	//----- nvinfo : EIATTR_VRC_CTA_INIT_COUNT
	.align		4
        /*0044*/ 	.byte	0x02, 0x4a
	.zero		1
	.zero		1


	//----- nvinfo : EIATTR_EXIT_INSTR_OFFSETS
	.align		4
        /*0048*/ 	.byte	0x04, 0x1c
        /*004a*/ 	.short	(.L_30 - .L_29)


	//   ....[0]....
.L_29:
        /*004c*/ 	.word	0x00000130


	//   ....[1]....
        /*0050*/ 	.word	0x00000280


	//----- nvinfo : EIATTR_CRS_STACK_SIZE
	.align		4
.L_30:
        /*0054*/ 	.byte	0x04, 0x1e
        /*0056*/ 	.short	(.L_32 - .L_31)
.L_31:
        /*0058*/ 	.word	0x00000000


	//----- nvinfo : EIATTR_CBANK_PARAM_SIZE
	.align		4
.L_32:
        /*005c*/ 	.byte	0x03, 0x19
        /*005e*/ 	.short	0x0014


	//----- nvinfo : EIATTR_PARAM_CBANK
	.align		4
        /*0060*/ 	.byte	0x04, 0x0a
        /*0062*/ 	.short	(.L_34 - .L_33)
	.align		4
.L_33:
        /*0064*/ 	.word	index@(.nv.constant0._Z15process_kernel3PfS_i)
        /*0068*/ 	.short	0x0380
        /*006a*/ 	.short	0x0014


	//----- nvinfo : EIATTR_SW_WAR
	.align		4
.L_34:
        /*006c*/ 	.byte	0x04, 0x36
        /*006e*/ 	.short	(.L_36 - .L_35)
.L_35:
        /*0070*/ 	.word	0x00000008
.L_36:


//--------------------- .nv.info._Z15process_kernel2PfS_i --------------------------
	.section	.nv.info._Z15process_kernel2PfS_i,"",@"SHT_CUDA_INFO"
	.sectionflags	@""
	.align	4


	//----- nvinfo : EIATTR_CUDA_API_VERSION
	.align		4
        /*0000*/ 	.byte	0x04, 0x37
        /*0002*/ 	.short	(.L_38 - .L_37)
.L_37:
        /*0004*/ 	.word	0x00000082


	//----- nvinfo : EIATTR_KPARAM_INFO
	.align		4
.L_38:
        /*0008*/ 	.byte	0x04, 0x17
        /*000a*/ 	.short	(.L_40 - .L_39)
.L_39:
        /*000c*/ 	.word	0x00000000
        /*0010*/ 	.short	0x0002
        /*0012*/ 	.short	0x0010
        /*0014*/ 	.byte	0x00, 0xf0, 0x11, 0x00


	//----- nvinfo : EIATTR_KPARAM_INFO
	.align		4
.L_40:
        /*0018*/ 	.byte	0x04, 0x17
        /*001a*/ 	.short	(.L_42 - .L_41)
.L_41:
        /*001c*/ 	.word	0x00000000
        /*0020*/ 	.short	0x0001
        /*0022*/ 	.short	0x0008
        /*0024*/ 	.byte	0x00, 0xf5, 0x21, 0x00


	//----- nvinfo : EIATTR_KPARAM_INFO
	.align		4
.L_42:
        /*0028*/ 	.byte	0x04, 0x17
        /*002a*/ 	.short	(.L_44 - .L_43)
.L_43:
        /*002c*/ 	.word	0x00000000
        /*0030*/ 	.short	0x0000
        /*0032*/ 	.short	0x0000
        /*0034*/ 	.byte	0x00, 0xf5, 0x21, 0x00


	//----- nvinfo : EIATTR_SPARSE_MMA_MASK
	.align		4
.L_44:
        /*0038*/ 	.byte	0x03, 0x50
        /*003a*/ 	.short	0x0000


	//----- nvinfo : EIATTR_MAXREG_COUNT
	.align		4
        /*003c*/ 	.byte	0x03, 0x1b
        /*003e*/ 	.short	0x00ff


	//----- nvinfo : EIATTR_MERCURY_ISA_VERSION
	.align		4
        /*0040*/ 	.byte	0x03, 0x5f
        /*0042*/ 	.short	0x0101


	//----- nvinfo : EIATTR_VRC_CTA_INIT_COUNT
	.align		4
        /*0044*/ 	.byte	0x02, 0x4a
	.zero		1
	.zero		1


	//----- nvinfo : EIATTR_EXIT_INSTR_OFFSETS
	.align		4
        /*0048*/ 	.byte	0x04, 0x1c
        /*004a*/ 	.short	(.L_46 - .L_45)


	//   ....[0]....
.L_45:
        /*004c*/ 	.word	0x00000130


	//   ....[1]....
        /*0050*/ 	.word	0x00000350


	//----- nvinfo : EIATTR_CBANK_PARAM_SIZE
	.align		4
.L_46:
        /*0054*/ 	.byte	0x03, 0x19
        /*0056*/ 	.short	0x0014


	//----- nvinfo : EIATTR_PARAM_CBANK
	.align		4
        /*0058*/ 	.byte	0x04, 0x0a
        /*005a*/ 	.short	(.L_48 - .L_47)
	.align		4
.L_47:
        /*005c*/ 	.word	index@(.nv.constant0._Z15process_kernel2PfS_i)
        /*0060*/ 	.short	0x0380
        /*0062*/ 	.short	0x0014


	//----- nvinfo : EIATTR_SW_WAR
	.align		4
.L_48:
        /*0064*/ 	.byte	0x04, 0x36
        /*0066*/ 	.short	(.L_50 - .L_49)
.L_49:
        /*0068*/ 	.word	0x00000008
.L_50:


//--------------------- .nv.info._Z15process_kernel1PfS_S_i --------------------------
	.section	.nv.info._Z15process_kernel1PfS_S_i,"",@"SHT_CUDA_INFO"
	.sectionflags	@""
	.align	4


	//----- nvinfo : EIATTR_CUDA_API_VERSION
	.align		4
        /*0000*/ 	.byte	0x04, 0x37
        /*0002*/ 	.short	(.L_52 - .L_51)
.L_51:
        /*0004*/ 	.word	0x00000082


	//----- nvinfo : EIATTR_KPARAM_INFO
	.align		4
.L_52:
        /*0008*/ 	.byte	0x04, 0x17
        /*000a*/ 	.short	(.L_54 - .L_53)
.L_53:
        /*000c*/ 	.word	0x00000000
        /*0010*/ 	.short	0x0003
        /*0012*/ 	.short	0x0018
        /*0014*/ 	.byte	0x00, 0xf0, 0x11, 0x00


	//----- nvinfo : EIATTR_KPARAM_INFO
	.align		4
.L_54:
        /*0018*/ 	.byte	0x04, 0x17
        /*001a*/ 	.short	(.L_56 - .L_55)
.L_55:
        /*001c*/ 	.word	0x00000000
        /*0020*/ 	.short	0x0002
        /*0022*/ 	.short	0x0010
        /*0024*/ 	.byte	0x00, 0xf5, 0x21, 0x00


	//----- nvinfo : EIATTR_KPARAM_INFO
	.align		4
.L_56:
        /*0028*/ 	.byte	0x04, 0x17
        /*002a*/ 	.short	(.L_58 - .L_57)
.L_57:
        /*002c*/ 	.word	0x00000000
        /*0030*/ 	.short	0x0001
        /*0032*/ 	.short	0x0008
        /*0034*/ 	.byte	0x00, 0xf5, 0x21, 0x00


	//----- nvinfo : EIATTR_KPARAM_INFO
	.align		4
.L_58:
        /*0038*/ 	.byte	0x04, 0x17
        /*003a*/ 	.short	(.L_60 - .L_59)
.L_59:
        /*003c*/ 	.word	0x00000000
        /*0040*/ 	.short	0x0000
        /*0042*/ 	.short	0x0000
        /*0044*/ 	.byte	0x00, 0xf5, 0x21, 0x00


	//----- nvinfo : EIATTR_SPARSE_MMA_MASK
	.align		4
.L_60:
        /*0048*/ 	.byte	0x03, 0x50
        /*004a*/ 	.short	0x0000


	//----- nvinfo : EIATTR_MAXREG_COUNT
	.align		4
        /*004c*/ 	.byte	0x03, 0x1b
        /*004e*/ 	.short	0x00ff


	//----- nvinfo : EIATTR_MERCURY_ISA_VERSION
	.align		4
        /*0050*/ 	.byte	0x03, 0x5f
        /*0052*/ 	.short	0x0101


	//----- nvinfo : EIATTR_VRC_CTA_INIT_COUNT
	.align		4
        /*0054*/ 	.byte	0x02, 0x4a
	.zero		1
	.zero		1


	//----- nvinfo : EIATTR_EXIT_INSTR_OFFSETS
	.align		4
        /*0058*/ 	.byte	0x04, 0x1c
        /*005a*/ 	.short	(.L_62 - .L_61)


	//   ....[0]....
.L_61:
        /*005c*/ 	.word	0x00000130


	//   ....[1]....
        /*0060*/ 	.word	0x00001140


	//----- nvinfo : EIATTR_CRS_STACK_SIZE
	.align		4
.L_62:
        /*0064*/ 	.byte	0x04, 0x1e
        /*0066*/ 	.short	(.L_64 - .L_63)
.L_63:
        /*0068*/ 	.word	0x00000000


	//----- nvinfo : EIATTR_CBANK_PARAM_SIZE
	.align		4
.L_64:
        /*006c*/ 	.byte	0x03, 0x19
        /*006e*/ 	.short	0x001c


	//----- nvinfo : EIATTR_PARAM_CBANK
	.align		4
        /*0070*/ 	.byte	0x04, 0x0a
        /*0072*/ 	.short	(.L_66 - .L_65)
	.align		4
.L_65:
        /*0074*/ 	.word	index@(.nv.constant0._Z15process_kernel1PfS_S_i)
        /*0078*/ 	.short	0x0380
        /*007a*/ 	.short	0x001c


	//----- nvinfo : EIATTR_SW_WAR
	.align		4
.L_66:
        /*007c*/ 	.byte	0x04, 0x36
        /*007e*/ 	.short	(.L_68 - .L_67)
.L_67:
        /*0080*/ 	.word	0x00000008
.L_68:


//--------------------- .nv.callgraph             --------------------------
	.section	.nv.callgraph,"",@"SHT_CUDA_CALLGRAPH"
	.align	4
	.sectionentsize	8
	.align		4
        /*0000*/ 	.word	0x00000000
	.align		4
        /*0004*/ 	.word	0xffffffff
	.align		4
        /*0008*/ 	.word	0x00000000
	.align		4
        /*000c*/ 	.word	0xfffffffe
	.align		4
        /*0010*/ 	.word	0x00000000
	.align		4
        /*0014*/ 	.word	0xfffffffd
	.align		4
        /*0018*/ 	.word	0x00000000
	.align		4
        /*001c*/ 	.word	0xfffffffc


//--------------------- .nv.constant4             --------------------------
	.section	.nv.constant4,"a",@progbits
	.align	8
	.align		8
.nv.constant4:
        /*0000*/ 	.dword	__cudart_i2opi_f


//--------------------- .text._Z15process_kernel3PfS_i --------------------------
	.section	.text._Z15process_kernel3PfS_i,"ax",@progbits
	.align	128
        .global         _Z15process_kernel3PfS_i
        .type           _Z15process_kernel3PfS_i,@function
        .size           _Z15process_kernel3PfS_i,(.L_x_17 - _Z15process_kernel3PfS_i)
        .other          _Z15process_kernel3PfS_i,@"STO_CUDA_ENTRY STV_DEFAULT"
_Z15process_kernel3PfS_i:
.text._Z15process_kernel3PfS_i:
[----:B------:R-:W-:Y:S08]  /*0000*/  LDC R1, c[0x0][0x37c] ;  /* 0x0000df00ff017b82 */ /* 0x000ff00000000800 */
[----:B------:R-:W-:Y:S01]  /*0010*/  S2UR UR4, SR_CTAID.Z ;  /* 0x00000000000479c3 */ /* 0x000fe20000002700 */
[----:B------:R-:W0:Y:S01]  /*0020*/  S2R R0, SR_TID.Z ;  /* 0x0000000000007919 */ /* 0x000e220000002300 */
[----:B------:R-:W1:Y:S01]  /*0030*/  LDCU UR5, c[0x0][0x370] ;  /* 0x00006e00ff0577ac */ /* 0x000e620008000800 */
[----:B------:R-:W2:Y:S01]  /*0040*/  S2R R3, SR_TID.Y ;  /* 0x0000000000037919 */ /* 0x000ea20000002200 */
[----:B------:R-:W3:Y:S04]  /*0050*/  LDCU UR6, c[0x0][0x374] ;  /* 0x00006e80ff0677ac */ /* 0x000ee80008000800 */
[----:B------:R-:W3:Y:S01]  /*0060*/  S2UR UR7, SR_CTAID.Y ;  /* 0x00000000000779c3 */ /* 0x000ee20000002600 */
[----:B------:R-:W4:Y:S01]  /*0070*/  S2R R5, SR_TID.X ;  /* 0x0000000000057919 */ /* 0x000f220000002100 */
[----:B------:R-:W4:Y:S01]  /*0080*/  LDCU UR9, c[0x0][0x360] ;  /* 0x00006c00ff0977ac */ /* 0x000f220008000800 */
[----:B------:R-:W2:Y:S05]  /*0090*/  LDCU UR10, c[0x0][0x364] ;  /* 0x00006c80ff0a77ac */ /* 0x000eaa0008000800 */
[----:B------:R-:W1:Y:S08]  /*00a0*/  S2UR UR8, SR_CTAID.X ;  /* 0x00000000000879c3 */ /* 0x000e700000002500 */
[----:B------:R-:W0:Y:S01]  /*00b0*/  LDC R7, c[0x0][0x368] ;  /* 0x0000da00ff077b82 */ /* 0x000e220000000800 */
[----:B---3--:R-:W-:-:S04]  /*00c0*/  UIMAD UR4, UR4, UR6, UR7 ;  /* 0x00000006040472a4 */ /* 0x008fc8000f8e0207 */
[----:B-1----:R-:W-:Y:S01]  /*00d0*/  UIMAD UR4, UR4, UR5, UR8 ;  /* 0x00000005040472a4 */ /* 0x002fe2000f8e0208 */
[----:B------:R-:W1:Y:S05]  /*00e0*/  LDCU UR5, c[0x0][0x390] ;  /* 0x00007200ff0577ac */ /* 0x000e6a0008000800 */
[----:B0-----:R-:W-:-:S04]  /*00f0*/  IMAD R0, R7, UR4, R0 ;  /* 0x0000000407007c24 */ /* 0x001fc8000f8e0200 */
[----:B--2---:R-:W-:-:S04]  /*0100*/  IMAD R0, R0, UR10, R3 ;  /* 0x0000000a00007c24 */ /* 0x004fc8000f8e0203 */
[----:B----4-:R-:W-:-:S05]  /*0110*/  IMAD R5, R0, UR9, R5 ;  /* 0x0000000900057c24 */ /* 0x010fca000f8e0205 */
[----:B-1----:R-:W-:-:S13]  /*0120*/  ISETP.GE.AND P0, PT, R5, UR5, PT ;  /* 0x0000000505007c0c */ /* 0x002fda000bf06270 */
[----:B------:R-:W-:Y:S05]  /*0130*/  @P0 EXIT ;  /* 0x000000000000094d */ /* 0x000fea0003800000 */
[----:B------:R-:W0:Y:S01]  /*0140*/  LDC.64 R2, c[0x0][0x380] ;  /* 0x0000e000ff027b82 */ /* 0x000e220000000a00 */
[----:B------:R-:W1:Y:S01]  /*0150*/  LDCU.64 UR4, c[0x0][0x358] ;  /* 0x00006b00ff0477ac */ /* 0x000e620008000a00 */
[----:B0-----:R-:W-:-:S05]  /*0160*/  IMAD.WIDE R2, R5, 0x4, R2 ;  /* 0x0000000405027825 */ /* 0x001fca00078e0202 */
[----:B-1----:R-:W2:Y:S01]  /*0170*/  LDG.E R0, desc[UR4][R2.64] ;  /* 0x0000000402007981 */ /* 0x002ea2000c1e1900 */
[----:B------:R-:W-:Y:S01]  /*0180*/  BSSY.RECONVERGENT B0, `(.L_x_0) ;  /* 0x000000c000007945 */ /* 0x000fe20003800200 */
[----:B--2---:R-:W-:Y:S01]  /*0190*/  IADD3 R4, PT, PT, R0, -0xd000000, RZ ;  /* 0xf300000000047810 */ /* 0x004fe20007ffe0ff */
[----:B------:R0:W1:Y:S03]  /*01a0*/  MUFU.RSQ R7, R0 ;  /* 0x0000000000077308 */ /* 0x0000660000001400 */
[----:B------:R-:W-:-:S13]  /*01b0*/  ISETP.GT.U32.AND P0, PT, R4, 0x727fffff, PT ;  /* 0x727fffff0400780c */ /* 0x000fda0003f04070 */
[----:B0-----:R-:W-:Y:S05]  /*01c0*/  @!P0 BRA `(.L_x_1) ;  /* 0x00000000000c8947 */ /* 0x001fea0003800000 */
[----:B------:R-:W-:-:S07]  /*01d0*/  MOV R9, 0x1f0 ;  /* 0x000001f000097802 */ /* 0x000fce0000000f00 */
[----:B-1----:R-:W-:Y:S05]  /*01e0*/  CALL.REL.NOINC `($__internal_0_$__cuda_sm20_sqrt_rn_f32_slowpath) ;  /* 0x0000000000287944 */ /* 0x002fea0003c00000 */
[----:B------:R-:W-:Y:S05]  /*01f0*/  BRA `(.L_x_2) ;  /* 0x0000000000107947 */ /* 0x000fea0003800000 */
.L_x_1:
[----:B-1----:R-:W-:Y:S01]  /*0200*/  FMUL.FTZ R3, R0, R7 ;  /* 0x0000000700037220 */ /* 0x002fe20000410000 */
[----:B------:R-:W-:-:S03]  /*0210*/  FMUL.FTZ R7, R7, 0.5 ;  /* 0x3f00000007077820 */ /* 0x000fc60000410000 */
[----:B------:R-:W-:-:S04]  /*0220*/  FFMA R0, -R3, R3, R0 ;  /* 0x0000000303007223 */ /* 0x000fc80000000100 */
[----:B------:R-:W-:-:S07]  /*0230*/  FFMA R7, R0, R7, R3 ;  /* 0x0000000700077223 */ /* 0x000fce0000000003 */
.L_x_2:
[----:B------:R-:W-:Y:S05]  /*0240*/  BSYNC.RECONVERGENT B0 ;  /* 0x0000000000007941 */ /* 0x000fea0003800200 */
.L_x_0:
[----:B------:R-:W0:Y:S02]  /*0250*/  LDC.64 R2, c[0x0][0x388] ;  /* 0x0000e200ff027b82 */ /* 0x000e240000000a00 */
[----:B0-----:R-:W-:-:S05]  /*0260*/  IMAD.WIDE R2, R5, 0x4, R2 ;  /* 0x0000000405027825 */ /* 0x001fca00078e0202 */
[----:B------:R-:W-:Y:S01]  /*0270*/  STG.E desc[UR4][R2.64], R7 ;  /* 0x0000000702007986 */ /* 0x000fe2000c101904 */
[----:B------:R-:W-:Y:S05]  /*0280*/  EXIT ;  /* 0x000000000000794d */ /* 0x000fea0003800000 */
        .weak           $__internal_0_$__cuda_sm20_sqrt_rn_f32_slowpath
        .type           $__internal_0_$__cuda_sm20_sqrt_rn_f32_slowpath,@function
        .size           $__internal_0_$__cuda_sm20_sqrt_rn_f32_slowpath,(.L_x_17 - $__internal_0_$__cuda_sm20_sqrt_rn_f32_slowpath)
$__internal_0_$__cuda_sm20_sqrt_rn_f32_slowpath:
[----:B------:R-:W-:-:S13]  /*0290*/  LOP3.LUT P0, RZ, R0, 0x7fffffff, RZ, 0xc0, !PT ;  /* 0x7fffffff00ff7812 */ /* 0x000fda000780c0ff */
[----:B------:R-:W-:Y:S01]  /*02a0*/  @!P0 MOV R2, R0 ;  /* 0x0000000000028202 */ /* 0x000fe20000000f00 */
[----:B------:R-:W-:Y:S06]  /*02b0*/  @!P0 BRA `(.L_x_3) ;  /* 0x0000000000408947 */ /* 0x000fec0003800000 */
[----:B------:R-:W-:-:S13]  /*02c0*/  FSETP.GEU.FTZ.AND P0, PT, R0, RZ, PT ;  /* 0x000000ff0000720b */ /* 0x000fda0003f1e000 */
[----:B------:R-:W-:Y:S01]  /*02d0*/  @!P0 MOV R2, 0x7fffffff ;  /* 0x7fffffff00028802 */ /* 0x000fe20000000f00 */
[----:B------:R-:W-:Y:S06]  /*02e0*/  @!P0 BRA `(.L_x_3) ;  /* 0x0000000000348947 */ /* 0x000fec0003800000 */
[----:B------:R-:W-:-:S13]  /*02f0*/  FSETP.GTU.FTZ.AND P0, PT, |R0|, +INF , PT ;  /* 0x7f8000000000780b */ /* 0x000fda0003f1c200 */
[----:B------:R-:W-:Y:S01]  /*0300*/  @P0 FADD.FTZ R2, R0, 1 ;  /* 0x3f80000000020421 */ /* 0x000fe20000010000 */
[----:B------:R-:W-:Y:S06]  /*0310*/  @P0 BRA `(.L_x_3) ;  /* 0x0000000000280947 */ /* 0x000fec0003800000 */
[----:B------:R-:W-:-:S13]  /*0320*/  FSETP.NEU.FTZ.AND P0, PT, |R0|, +INF , PT ;  /* 0x7f8000000000780b */ /* 0x000fda0003f1d200 */
[----:B------:R-:W-:-:S04]  /*0330*/  @P0 FFMA R3, R0, 1.84467440737095516160e+19, RZ ;  /* 0x5f80000000030823 */ /* 0x000fc800000000ff */
[----:B------:R-:W0:Y:S02]  /*0340*/  @P0 MUFU.RSQ R2, R3 ;  /* 0x0000000300020308 */ /* 0x000e240000001400 */
[----:B0-----:R-:W-:Y:S01]  /*0350*/  @P0 FMUL.FTZ R4, R3, R2 ;  /* 0x0000000203040220 */ /* 0x001fe20000410000 */
[----:B------:R-:W-:Y:S01]  /*0360*/  @P0 FMUL.FTZ R8, R2, 0.5 ;  /* 0x3f00000002080820 */ /* 0x000fe20000410000 */
[----:B------:R-:W-:Y:S02]  /*0370*/  @!P0 MOV R2, R0 ;  /* 0x0000000000028202 */ /* 0x000fe40000000f00 */
[----:B------:R-:W-:-:S04]  /*0380*/  @P0 FADD.FTZ R6, -R4, -RZ ;  /* 0x800000ff04060221 */ /* 0x000fc80000010100 */
[----:B------:R-:W-:-:S04]  /*0390*/  @P0 FFMA R7, R4, R6, R3 ;  /* 0x0000000604070223 */ /* 0x000fc80000000003 */
[----:B------:R-:W-:-:S04]  /*03a0*/  @P0 FFMA R7, R7, R8, R4 ;  /* 0x0000000807070223 */ /* 0x000fc80000000004 */
[----:B------:R-:W-:-:S07]  /*03b0*/  @P0 FMUL.FTZ R2, R7, 2.3283064365386962891e-10 ;  /* 0x2f80000007020820 */ /* 0x000fce0000410000 */
.L_x_3:
[----:B------:R-:W-:Y:S01]  /*03c0*/  HFMA2 R3, -RZ, RZ, 0, 0 ;  /* 0x00000000ff037431 */ /* 0x000fe200000001ff */
[----:B------:R-:W-:Y:S02]  /*03d0*/  MOV R7, R2 ;  /* 0x0000000200077202 */ /* 0x000fe40000000f00 */
[----:B------:R-:W-:-:S04]  /*03e0*/  MOV R2, R9 ;  /* 0x0000000900027202 */ /* 0x000fc80000000f00 */
[----:B------:R-:W-:Y:S05]  /*03f0*/  RET.REL.NODEC R2 `(_Z15process_kernel3PfS_i) ;  /* 0xfffffffc02007950 */ /* 0x000fea0003c3ffff */
.L_x_4:
[----:B------:R-:W-:-:S00]  /*0400*/  BRA `(.L_x_4) ;  /* 0xfffffffc00fc7947 */ /* 0x000fc0000383ffff */
[----:B------:R-:W-:-:S00]  /*0410*/  NOP ;  /* 0x0000000000007918 */ /* 0x000fc00000000000 */
        /* <DEDUP_REMOVED lines=14> */
.L_x_17:


//--------------------- .text._Z15process_kernel2PfS_i --------------------------
	.section	.text._Z15process_kernel2PfS_i,"ax",@progbits
	.align	128
        .global         _Z15process_kernel2PfS_i
        .type           _Z15process_kernel2PfS_i,@function
        .size           _Z15process_kernel2PfS_i,(.L_x_19 - _Z15process_kernel2PfS_i)
        .other          _Z15process_kernel2PfS_i,@"STO_CUDA_ENTRY STV_DEFAULT"
_Z15process_kernel2PfS_i:
.text._Z15process_kernel2PfS_i:
        /* <DEDUP_REMOVED lines=23> */
[----:B-1----:R0:W2:Y:S01]  /*0170*/  LDG.E R0, desc[UR4][R2.64] ;  /* 0x0000000402007981 */ /* 0x0020a2000c1e1900 */
[----:B------:R-:W-:Y:S01]  /*0180*/  HFMA2 R9, -RZ, RZ, 1.5048828125, 33.21875 ;  /* 0x3e055027ff097431 */ /* 0x000fe200000001ff */
[----:B0-----:R-:W0:Y:S02]  /*0190*/  LDC.64 R2, c[0x0][0x388] ;  /* 0x0000e200ff027b82 */ /* 0x001e240000000a00 */
[----:B0-----:R-:W-:Y:S01]  /*01a0*/  IMAD.WIDE R2, R5, 0x4, R2 ;  /* 0x0000000405027825 */ /* 0x001fe200078e0202 */
[----:B--2---:R-:W-:-:S13]  /*01b0*/  FSETP.GEU.AND P0, PT, R0, 1.175494350822287508e-38, PT ;  /* 0x008000000000780b */ /* 0x004fda0003f0e000 */
[----:B------:R-:W-:-:S05]  /*01c0*/  @!P0 FMUL R0, R0, 8388608 ;  /* 0x4b00000000008820 */ /* 0x000fca0000400000 */
[----:B------:R-:W-:-:S04]  /*01d0*/  IADD3 R4, PT, PT, R0, -0x3f2aaaab, RZ ;  /* 0xc0d5555500047810 */ /* 0x000fc80007ffe0ff */
[----:B------:R-:W-:-:S04]  /*01e0*/  LOP3.LUT R7, R4, 0xff800000, RZ, 0xc0, !PT ;  /* 0xff80000004077812 */ /* 0x000fc800078ec0ff */
[-C--:B------:R-:W-:Y:S02]  /*01f0*/  IADD3 R4, PT, PT, R0, -R7.reuse, RZ ;  /* 0x8000000700047210 */ /* 0x080fe40007ffe0ff */
[----:B------:R-:W-:-:S03]  /*0200*/  I2FP.F32.S32 R7, R7 ;  /* 0x0000000700077245 */ /* 0x000fc60000201400 */
[----:B------:R-:W-:Y:S01]  /*0210*/  FADD R6, R4, -1 ;  /* 0xbf80000004067421 */ /* 0x000fe20000000000 */
[----:B------:R-:W-:Y:S02]  /*0220*/  FSEL R4, RZ, -23, P0 ;  /* 0xc1b80000ff047808 */ /* 0x000fe40000000000 */
[----:B------:R-:W-:Y:S01]  /*0230*/  ISETP.GT.U32.AND P0, PT, R0, 0x7f7fffff, PT ;  /* 0x7f7fffff0000780c */ /* 0x000fe20003f04070 */
[C---:B------:R-:W-:Y:S02]  /*0240*/  FFMA R9, R6.reuse, -R9, 0.14084610342979431152 ;  /* 0x3e1039f606097423 */ /* 0x040fe40000000809 */
[----:B------:R-:W-:Y:S01]  /*0250*/  FFMA R4, R7, 1.1920928955078125e-07, R4 ;  /* 0x3400000007047823 */ /* 0x000fe20000000004 */
[----:B------:R-:W-:Y:S01]  /*0260*/  MOV R7, 0x7f800000 ;  /* 0x7f80000000077802 */ /* 0x000fe20000000f00 */
[----:B------:R-:W-:-:S04]  /*0270*/  FFMA R9, R6, R9, -0.12148627638816833496 ;  /* 0xbdf8cdcc06097423 */ /* 0x000fc80000000009 */
[----:B------:R-:W-:-:S04]  /*0280*/  FFMA R9, R6, R9, 0.13980610668659210205 ;  /* 0x3e0f295506097423 */ /* 0x000fc80000000009 */
[----:B------:R-:W-:-:S04]  /*0290*/  FFMA R9, R6, R9, -0.16684235632419586182 ;  /* 0xbe2ad8b906097423 */ /* 0x000fc80000000009 */
[----:B------:R-:W-:-:S04]  /*02a0*/  FFMA R9, R6, R9, 0.20012299716472625732 ;  /* 0x3e4ced0b06097423 */ /* 0x000fc80000000009 */
[----:B------:R-:W-:-:S04]  /*02b0*/  FFMA R9, R6, R9, -0.24999669194221496582 ;  /* 0xbe7fff2206097423 */ /* 0x000fc80000000009 */
[----:B------:R-:W-:-:S04]  /*02c0*/  FFMA R9, R6, R9, 0.33333182334899902344 ;  /* 0x3eaaaa7806097423 */ /* 0x000fc80000000009 */
[----:B------:R-:W-:-:S04]  /*02d0*/  FFMA R9, R6, R9, -0.5 ;  /* 0xbf00000006097423 */ /* 0x000fc80000000009 */
[----:B------:R-:W-:-:S04]  /*02e0*/  FMUL R9, R6, R9 ;  /* 0x0000000906097220 */ /* 0x000fc80000400000 */
[----:B------:R-:W-:-:S04]  /*02f0*/  FFMA R9, R6, R9, R6 ;  /* 0x0000000906097223 */ /* 0x000fc80000000006 */
[----:B------:R-:W-:Y:S01]  /*0300*/  FFMA R4, R4, 0.69314718246459960938, R9 ;  /* 0x3f31721804047823 */ /* 0x000fe20000000009 */
[C---:B------:R-:W-:Y:S01]  /*0310*/  @P0 FFMA R4, R0.reuse, R7, +INF ;  /* 0x7f80000000040423 */ /* 0x040fe20000000007 */
[----:B------:R-:W-:-:S04]  /*0320*/  FSETP.NEU.AND P0, PT, R0, RZ, PT ;  /* 0x000000ff0000720b */ /* 0x000fc80003f0d000 */
[----:B------:R-:W-:-:S05]  /*0330*/  FSEL R5, R4, -INF , P0 ;  /* 0xff80000004057808 */ /* 0x000fca0000000000 */
[----:B------:R-:W-:Y:S01]  /*0340*/  STG.E desc[UR4][R2.64], R5 ;  /* 0x0000000502007986 */ /* 0x000fe2000c101904 */
[----:B------:R-:W-:Y:S05]  /*0350*/  EXIT ;  /* 0x000000000000794d */ /* 0x000fea0003800000 */
.L_x_5:
        /* <DEDUP_REMOVED lines=10> */
.L_x_19:


//--------------------- .text._Z15process_kernel1PfS_S_i --------------------------
	.section	.text._Z15process_kernel1PfS_S_i,"ax",@progbits
	.align	128
        .global         _Z15process_kernel1PfS_S_i
        .type           _Z15process_kernel1PfS_S_i,@function
        .size           _Z15process_kernel1PfS_S_i,(.L_x_20 - _Z15process_kernel1PfS_S_i)
        .other          _Z15process_kernel1PfS_S_i,@"STO_CUDA_ENTRY STV_DEFAULT"
_Z15process_kernel1PfS_S_i:
.text._Z15process_kernel1PfS_S_i:
        /* <DEDUP_REMOVED lines=25> */
[C---:B--2---:R-:W-:Y:S01]  /*0190*/  FMUL R6, R0.reuse, 0.63661974668502807617 ;  /* 0x3f22f98300067820 */ /* 0x044fe20000400000 */
[----:B------:R-:W-:-:S05]  /*01a0*/  FSETP.GE.AND P0, PT, |R0|, 105615, PT ;  /* 0x47ce47800000780b */ /* 0x000fca0003f06200 */
[----:B------:R-:W0:Y:S02]  /*01b0*/  F2I.NTZ R6, R6 ;  /* 0x0000000600067305 */ /* 0x000e240000203100 */
[----:B0-----:R-:W-:-:S05]  /*01c0*/  I2FP.F32.S32 R3, R6 ;  /* 0x0000000600037245 */ /* 0x001fca0000201400 */
[----:B------:R-:W-:-:S04]  /*01d0*/  FFMA R8, R3, -1.5707962512969970703, R0 ;  /* 0xbfc90fda03087823 */ /* 0x000fc80000000000 */
[----:B------:R-:W-:-:S04]  /*01e0*/  FFMA R8, R3, -7.5497894158615963534e-08, R8 ;  /* 0xb3a2216803087823 */ /* 0x000fc80000000008 */
[----:B------:R-:W-:Y:S01]  /*01f0*/  FFMA R15, R3, -5.3903029534742383927e-15, R8 ;  /* 0xa7c234c5030f7823 */ /* 0x000fe20000000008 */
[----:B------:R-:W-:Y:S06]  /*0200*/  @!P0 BRA `(.L_x_7) ;  /* 0x0000000400808947 */ /* 0x000fec0003800000 */
[----:B------:R-:W-:-:S13]  /*0210*/  FSETP.NEU.AND P0, PT, |R0|, +INF , PT ;  /* 0x7f8000000000780b */ /* 0x000fda0003f0d200 */
[----:B------:R-:W-:Y:S01]  /*0220*/  @!P0 FMUL R15, RZ, R0 ;  /* 0x00000000ff0f8220 */ /* 0x000fe20000400000 */
[----:B------:R-:W-:Y:S01]  /*0230*/  @!P0 IMAD.MOV.U32 R6, RZ, RZ, RZ ;  /* 0x000000ffff068224 */ /* 0x000fe200078e00ff */
[----:B------:R-:W-:Y:S06]  /*0240*/  @!P0 BRA `(.L_x_7) ;  /* 0x0000000400708947 */ /* 0x000fec0003800000 */
[----:B------:R-:W-:Y:S01]  /*0250*/  IMAD.SHL.U32 R3, R0, 0x100, RZ ;  /* 0x0000010000037824 */ /* 0x000fe200078e00ff */
[----:B------:R-:W0:Y:S01]  /*0260*/  LDCU.64 UR8, c[0x4][URZ] ;  /* 0x01000000ff0877ac */ /* 0x000e220008000a00 */
[----:B------:R-:W-:Y:S02]  /*0270*/  IMAD.MOV.U32 R9, RZ, RZ, RZ ;  /* 0x000000ffff097224 */ /* 0x000fe400078e00ff */
[----:B------:R-:W-:Y:S01]  /*0280*/  IMAD.MOV.U32 R15, RZ, RZ, RZ ;  /* 0x000000ffff0f7224 */ /* 0x000fe200078e00ff */
[----:B------:R-:W-:Y:S01]  /*0290*/  LOP3.LUT R8, R3, 0x80000000, RZ, 0xfc, !PT ;  /* 0x8000000003087812 */ /* 0x000fe200078efcff */
[----:B------:R-:W-:Y:S01]  /*02a0*/  UMOV UR5, URZ ;  /* 0x000000ff00057c82 */ /* 0x000fe20008000000 */
[----:B------:R-:W-:-:S05]  /*02b0*/  UMOV UR4, URZ ;  /* 0x000000ff00047c82 */ /* 0x000fca0008000000 */
.L_x_8:
[----:B0-----:R-:W-:Y:S01]  /*02c0*/  IMAD.U32 R6, RZ, RZ, UR8 ;  /* 0x00000008ff067e24 */ /* 0x001fe2000f8e00ff */
[----:B------:R-:W-:-:S05]  /*02d0*/  MOV R7, UR9 ;  /* 0x0000000900077c02 */ /* 0x000fca0008000f00 */
[----:B------:R-:W2:Y:S01]  /*02e0*/  LDG.E.CONSTANT R5, desc[UR6][R6.64] ;  /* 0x0000000606057981 */ /* 0x000ea2000c1e9900 */
[----:B------:R-:W-:Y:S01]  /*02f0*/  UIADD3 UR4, UPT, UPT, UR4, 0x1, URZ ;  /* 0x0000000104047890 */ /* 0x000fe2000fffe0ff */
[C---:B------:R-:W-:Y:S01]  /*0300*/  ISETP.EQ.AND P0, PT, R15.reuse, RZ, PT ;  /* 0x000000ff0f00720c */ /* 0x040fe20003f02270 */
[----:B------:R-:W-:Y:S01]  /*0310*/  UIADD3 UR8, UP1, UPT, UR8, 0x4, URZ ;  /* 0x0000000408087890 */ /* 0x000fe2000ff3e0ff */
[C---:B------:R-:W-:Y:S01]  /*0320*/  ISETP.EQ.AND P1, PT, R15.reuse, 0x4, PT ;  /* 0x000000040f00780c */ /* 0x040fe20003f22270 */
[----:B------:R-:W-:Y:S01]  /*0330*/  UISETP.NE.AND UP0, UPT, UR4, 0x6, UPT ;  /* 0x000000060400788c */ /* 0x000fe2000bf05270 */
[C---:B------:R-:W-:Y:S01]  /*0340*/  ISETP.EQ.AND P2, PT, R15.reuse, 0x8, PT ;  /* 0x000000080f00780c */ /* 0x040fe20003f42270 */
[----:B------:R-:W-:Y:S01]  /*0350*/  UIADD3.X UR9, UPT, UPT, URZ, UR9, URZ, UP1, !UPT ;  /* 0x00000009ff097290 */ /* 0x000fe20008ffe4ff */
[C---:B------:R-:W-:Y:S02]  /*0360*/  ISETP.EQ.AND P3, PT, R15.reuse, 0xc, PT ;  /* 0x0000000c0f00780c */ /* 0x040fe40003f62270 */
[----:B------:R-:W-:-:S02]  /*0370*/  ISETP.EQ.AND P4, PT, R15, 0x10, PT ;  /* 0x000000100f00780c */ /* 0x000fc40003f82270 */
[C---:B------:R-:W-:Y:S01]  /*0380*/  ISETP.EQ.AND P5, PT, R15.reuse, 0x14, PT ;  /* 0x000000140f00780c */ /* 0x040fe20003fa2270 */
[----:B------:R-:W-:Y:S02]  /*0390*/  VIADD R15, R15, 0x4 ;  /* 0x000000040f0f7836 */ /* 0x000fe40000000000 */
[----:B--2---:R-:W-:-:S03]  /*03a0*/  IMAD.WIDE.U32 R4, R5, R8, RZ ;  /* 0x0000000805047225 */ /* 0x004fc600078e00ff */
[----:B------:R-:W-:-:S04]  /*03b0*/  IADD3 R4, P6, PT, R4, R9, RZ ;  /* 0x0000000904047210 */ /* 0x000fc80007fde0ff */
[----:B------:R-:W-:Y:S01]  /*03c0*/  IADD3.X R9, PT, PT, R5, UR5, RZ, P6, !PT ;  /* 0x0000000505097c10 */ /* 0x000fe2000b7fe4ff */
[--C-:B------:R-:W-:Y:S02]  /*03d0*/  @P0 IMAD.MOV.U32 R3, RZ, RZ, R4.reuse ;  /* 0x000000ffff030224 */ /* 0x100fe400078e0004 */
[----:B------:R-:W-:Y:S01]  /*03e0*/  @P5 MOV R14, R4 ;  /* 0x00000004000e5202 */ /* 0x000fe20000000f00 */
[--C-:B------:R-:W-:Y:S02]  /*03f0*/  @P1 IMAD.MOV.U32 R10, RZ, RZ, R4.reuse ;  /* 0x000000ffff0a1224 */ /* 0x100fe400078e0004 */
[--C-:B------:R-:W-:Y:S02]  /*0400*/  @P2 IMAD.MOV.U32 R11, RZ, RZ, R4.reuse ;  /* 0x000000ffff0b2224 */ /* 0x100fe400078e0004 */
[--C-:B------:R-:W-:Y:S02]  /*0410*/  @P3 IMAD.MOV.U32 R12, RZ, RZ, R4.reuse ;  /* 0x000000ffff0c3224 */ /* 0x100fe400078e0004 */
[----:B------:R-:W-:Y:S01]  /*0420*/  @P4 IMAD.MOV.U32 R13, RZ, RZ, R4 ;  /* 0x000000ffff0d4224 */ /* 0x000fe200078e0004 */
[----:B------:R-:W-:Y:S06]  /*0430*/  BRA.U UP0, `(.L_x_8) ;  /* 0xfffffffd00a07547 */ /* 0x000fec000b83ffff */
[----:B------:R-:W-:Y:S01]  /*0440*/  SHF.R.U32.HI R4, RZ, 0x17, R0 ;  /* 0x00000017ff047819 */ /* 0x000fe20000011600 */
[----:B------:R-:W-:Y:S03]  /*0450*/  BSSY.RECONVERGENT B1, `(.L_x_9) ;  /* 0x0000029000017945 */ /* 0x000fe60003800200 */
[C---:B------:R-:W-:Y:S02]  /*0460*/  LOP3.LUT R5, R4.reuse, 0xe0, RZ, 0xc0, !PT ;  /* 0x000000e004057812 */ /* 0x040fe400078ec0ff */
[----:B------:R-:W-:-:S03]  /*0470*/  LOP3.LUT P6, RZ, R4, 0x1f, RZ, 0xc0, !PT ;  /* 0x0000001f04ff7812 */ /* 0x000fc600078cc0ff */
[----:B------:R-:W-:-:S05]  /*0480*/  VIADD R5, R5, 0xffffff80 ;  /* 0xffffff8005057836 */ /* 0x000fca0000000000 */
[----:B------:R-:W-:-:S05]  /*0490*/  SHF.R.U32.HI R5, RZ, 0x5, R5 ;  /* 0x00000005ff057819 */ /* 0x000fca0000011605 */
[----:B------:R-:W-:-:S05]  /*04a0*/  IMAD.U32 R8, R5, -0x4, RZ ;  /* 0xfffffffc05087824 */ /* 0x000fca00078e00ff */
[C---:B------:R-:W-:Y:S02]  /*04b0*/  ISETP.EQ.AND P3, PT, R8.reuse, -0x18, PT ;  /* 0xffffffe80800780c */ /* 0x040fe40003f62270 */
[C---:B------:R-:W-:Y:S02]  /*04c0*/  ISETP.EQ.AND P4, PT, R8.reuse, -0x14, PT ;  /* 0xffffffec0800780c */ /* 0x040fe40003f82270 */
[C---:B------:R-:W-:Y:S02]  /*04d0*/  ISETP.EQ.AND P2, PT, R8.reuse, -0x10, PT ;  /* 0xfffffff00800780c */ /* 0x040fe40003f42270 */
[C---:B------:R-:W-:Y:S02]  /*04e0*/  ISETP.EQ.AND P1, PT, R8.reuse, -0xc, PT ;  /* 0xfffffff40800780c */ /* 0x040fe40003f22270 */
[C---:B------:R-:W-:Y:S02]  /*04f0*/  ISETP.EQ.AND P0, PT, R8.reuse, -0x8, PT ;  /* 0xfffffff80800780c */ /* 0x040fe40003f02270 */
[----:B------:R-:W-:-:S03]  /*0500*/  ISETP.EQ.AND P5, PT, R8, RZ, PT ;  /* 0x000000ff0800720c */ /* 0x000fc60003fa2270 */
[--C-:B------:R-:W-:Y:S01]  /*0510*/  @P3 IMAD.MOV.U32 R5, RZ, RZ, R3.reuse ;  /* 0x000000ffff053224 */ /* 0x100fe200078e0003 */
[C---:B------:R-:W-:Y:S01]  /*0520*/  ISETP.EQ.AND P3, PT, R8.reuse, -0x4, PT ;  /* 0xfffffffc0800780c */ /* 0x040fe20003f62270 */
[----:B------:R-:W-:Y:S01]  /*0530*/  @P4 IMAD.MOV.U32 R6, RZ, RZ, R3 ;  /* 0x000000ffff064224 */ /* 0x000fe200078e0003 */
[----:B------:R-:W-:Y:S01]  /*0540*/  @P4 MOV R5, R10 ;  /* 0x0000000a00054202 */ /* 0x000fe20000000f00 */
[--C-:B------:R-:W-:Y:S01]  /*0550*/  @P2 IMAD.MOV.U32 R5, RZ, RZ, R11.reuse ;  /* 0x000000ffff052224 */ /* 0x100fe200078e000b */
[----:B------:R-:W-:Y:S01]  /*0560*/  ISETP.EQ.AND P4, PT, R8, 0x4, PT ;  /* 0x000000040800780c */ /* 0x000fe20003f82270 */
[----:B------:R-:W-:Y:S02]  /*0570*/  @P1 IMAD.MOV.U32 R5, RZ, RZ, R12 ;  /* 0x000000ffff051224 */ /* 0x000fe400078e000c */
[----:B------:R-:W-:Y:S01]  /*0580*/  @P0 MOV R5, R13 ;  /* 0x0000000d00050202 */ /* 0x000fe20000000f00 */
[----:B------:R-:W-:Y:S02]  /*0590*/  @P2 IMAD.MOV.U32 R6, RZ, RZ, R10 ;  /* 0x000000ffff062224 */ /* 0x000fe400078e000a */
[----:B------:R-:W-:-:S02]  /*05a0*/  @P1 IMAD.MOV.U32 R6, RZ, RZ, R11 ;  /* 0x000000ffff061224 */ /* 0x000fc400078e000b */
[----:B------:R-:W-:Y:S02]  /*05b0*/  @P0 IMAD.MOV.U32 R6, RZ, RZ, R12 ;  /* 0x000000ffff060224 */ /* 0x000fe400078e000c */
[--C-:B------:R-:W-:Y:S02]  /*05c0*/  @P3 IMAD.MOV.U32 R5, RZ, RZ, R14.reuse ;  /* 0x000000ffff053224 */ /* 0x100fe400078e000e */
[----:B------:R-:W-:Y:S02]  /*05d0*/  @P5 IMAD.MOV.U32 R5, RZ, RZ, R9 ;  /* 0x000000ffff055224 */ /* 0x000fe400078e0009 */
[----:B------:R-:W-:Y:S02]  /*05e0*/  @P3 IMAD.MOV.U32 R6, RZ, RZ, R13 ;  /* 0x000000ffff063224 */ /* 0x000fe400078e000d */
[----:B------:R-:W-:Y:S01]  /*05f0*/  @P5 IMAD.MOV.U32 R6, RZ, RZ, R14 ;  /* 0x000000ffff065224 */ /* 0x000fe200078e000e */
[----:B------:R-:W-:Y:S01]  /*0600*/  MOV R7, R5 ;  /* 0x0000000500077202 */ /* 0x000fe20000000f00 */
[----:B------:R-:W-:Y:S01]  /*0610*/  @P4 IMAD.MOV.U32 R6, RZ, RZ, R9 ;  /* 0x000000ffff064224 */ /* 0x000fe200078e0009 */
[----:B------:R-:W-:Y:S06]  /*0620*/  @!P6 BRA `(.L_x_10) ;  /* 0x00000000002ce947 */ /* 0x000fec0003800000 */
[----:B------:R-:W-:Y:S01]  /*0630*/  @P2 IMAD.MOV.U32 R5, RZ, RZ, R3 ;  /* 0x000000ffff052224 */ /* 0x000fe200078e0003 */
[----:B------:R-:W-:Y:S01]  /*0640*/  LOP3.LUT R4, R4, 0x1f, RZ, 0xc0, !PT ;  /* 0x0000001f04047812 */ /* 0x000fe200078ec0ff */
[----:B------:R-:W-:Y:S02]  /*0650*/  @P1 IMAD.MOV.U32 R5, RZ, RZ, R10 ;  /* 0x000000ffff051224 */ /* 0x000fe400078e000a */
[----:B------:R-:W-:Y:S01]  /*0660*/  @P0 IMAD.MOV.U32 R5, RZ, RZ, R11 ;  /* 0x000000ffff050224 */ /* 0x000fe200078e000b */
[----:B------:R-:W-:Y:S01]  /*0670*/  ISETP.EQ.AND P0, PT, R8, 0x8, PT ;  /* 0x000000080800780c */ /* 0x000fe20003f02270 */
[----:B------:R-:W-:Y:S01]  /*0680*/  @P3 IMAD.MOV.U32 R5, RZ, RZ, R12 ;  /* 0x000000ffff053224 */ /* 0x000fe200078e000c */
[----:B------:R-:W-:Y:S01]  /*0690*/  SHF.L.W.U32.HI R7, R6, R4, R7 ;  /* 0x0000000406077219 */ /* 0x000fe20000010e07 */
[----:B------:R-:W-:Y:S01]  /*06a0*/  @P5 IMAD.MOV.U32 R5, RZ, RZ, R13 ;  /* 0x000000ffff055224 */ /* 0x000fe200078e000d */
[----:B------:R-:W-:-:S09]  /*06b0*/  @P4 MOV R5, R14 ;  /* 0x0000000e00054202 */ /* 0x000fd20000000f00 */
[----:B------:R-:W-:-:S05]  /*06c0*/  @P0 IMAD.MOV.U32 R5, RZ, RZ, R9 ;  /* 0x000000ffff050224 */ /* 0x000fca00078e0009 */
[----:B------:R-:W-:-:S07]  /*06d0*/  SHF.L.W.U32.HI R6, R5, R4, R6 ;  /* 0x0000000405067219 */ /* 0x000fce0000010e06 */
.L_x_10:
[----:B------:R-:W-:Y:S05]  /*06e0*/  BSYNC.RECONVERGENT B1 ;  /* 0x0000000000017941 */ /* 0x000fea0003800200 */
.L_x_9:
[C---:B------:R-:W-:Y:S01]  /*06f0*/  SHF.L.W.U32.HI R15, R6.reuse, 0x2, R7 ;  /* 0x00000002060f7819 */ /* 0x040fe20000010e07 */
[----:B------:R-:W-:Y:S01]  /*0700*/  IMAD.SHL.U32 R6, R6, 0x4, RZ ;  /* 0x0000000406067824 */ /* 0x000fe200078e00ff */
[----:B------:R-:W-:Y:S01]  /*0710*/  UMOV UR4, 0x54442d19 ;  /* 0x54442d1900047882 */ /* 0x000fe20000000000 */
[----:B------:R-:W-:Y:S01]  /*0720*/  UMOV UR5, 0x3bf921fb ;  /* 0x3bf921fb00057882 */ /* 0x000fe20000000000 */
[----:B------:R-:W-:Y:S02]  /*0730*/  SHF.R.S32.HI R4, RZ, 0x1f, R15 ;  /* 0x0000001fff047819 */ /* 0x000fe4000001140f */
[----:B------:R-:W-:Y:S02]  /*0740*/  ISETP.GE.AND P0, PT, R0, RZ, PT ;  /* 0x000000ff0000720c */ /* 0x000fe40003f06270 */
[C---:B------:R-:W-:Y:S02]  /*0750*/  LOP3.LUT R8, R4.reuse, R6, RZ, 0x3c, !PT ;  /* 0x0000000604087212 */ /* 0x040fe400078e3cff */
[----:B------:R-:W-:-:S02]  /*0760*/  LOP3.LUT R9, R4, R15, RZ, 0x3c, !PT ;  /* 0x0000000f04097212 */ /* 0x000fc400078e3cff */
[----:B------:R-:W-:Y:S02]  /*0770*/  SHF.R.U32.HI R6, RZ, 0x1e, R7 ;  /* 0x0000001eff067819 */ /* 0x000fe40000011607 */
[----:B------:R-:W0:Y:S01]  /*0780*/  I2F.F64.S64 R4, R8 ;  /* 0x0000000800047312 */ /* 0x000e220000301c00 */
[C---:B------:R-:W-:Y:S02]  /*0790*/  LOP3.LUT R0, R15.reuse, R0, RZ, 0x3c, !PT ;  /* 0x000000000f007212 */ /* 0x040fe400078e3cff */
[----:B------:R-:W-:Y:S02]  /*07a0*/  LEA.HI R6, R15, R6, RZ, 0x1 ;  /* 0x000000060f067211 */ /* 0x000fe400078f08ff */
[----:B------:R-:W-:-:S03]  /*07b0*/  ISETP.GE.AND P1, PT, R0, RZ, PT ;  /* 0x000000ff0000720c */ /* 0x000fc60003f26270 */
[----:B------:R-:W-:-:S04]  /*07c0*/  IMAD.MOV R0, RZ, RZ, -R6 ;  /* 0x000000ffff007224 */ /* 0x000fc800078e0a06 */
[----:B------:R-:W-:Y:S01]  /*07d0*/  @!P0 IMAD.MOV.U32 R6, RZ, RZ, R0 ;  /* 0x000000ffff068224 */ /* 0x000fe200078e0000 */
[----:B0-----:R-:W-:-:S10]  /*07e0*/  DMUL R4, R4, UR4 ;  /* 0x0000000404047c28 */ /* 0x001fd40008000000 */
[----:B------:R-:W0:Y:S02]  /*07f0*/  F2F.F32.F64 R4, R4 ;  /* 0x0000000400047310 */ /* 0x000e240000301000 */
[----:B0-----:R-:W-:-:S07]  /*0800*/  FSEL R15, -R4, R4, !P1 ;  /* 0x00000004040f7208 */ /* 0x001fce0004800100 */
.L_x_7:
[----:B------:R-:W-:Y:S05]  /*0810*/  BSYNC.RECONVERGENT B0 ;  /* 0x0000000000007941 */ /* 0x000fea0003800200 */
.L_x_6:
[----:B------:R-:W0:Y:S02]  /*0820*/  LDC.64 R8, c[0x0][0x388] ;  /* 0x0000e200ff087b82 */ /* 0x000e240000000a00 */
[----:B0-----:R-:W-:-:S05]  /*0830*/  IMAD.WIDE R8, R2, 0x4, R8 ;  /* 0x0000000402087825 */ /* 0x001fca00078e0208 */
[----:B------:R0:W2:Y:S01]  /*0840*/  LDG.E R4, desc[UR6][R8.64] ;  /* 0x0000000608047981 */ /* 0x0000a2000c1e1900 */
[----:B------:R-:W-:Y:S02]  /*0850*/  IMAD.MOV.U32 R5, RZ, RZ, 0x37cbac00 ;  /* 0x37cbac00ff057424 */ /* 0x000fe400078e00ff */
[----:B------:R-:W-:Y:S01]  /*0860*/  FMUL R16, R15, R15 ;  /* 0x0000000f0f107220 */ /* 0x000fe20000400000 */
[----:B------:R-:W-:Y:S01]  /*0870*/  LOP3.LUT R0, R6, 0x1, RZ, 0xc0, !PT ;  /* 0x0000000106007812 */ /* 0x000fe200078ec0ff */
[----:B------:R-:W-:Y:S01]  /*0880*/  BSSY.RECONVERGENT B0, `(.L_x_11) ;  /* 0x0000076000007945 */ /* 0x000fe20003800200 */
[----:B------:R-:W-:Y:S01]  /*0890*/  MOV R19, 0x3d2aaabb ;  /* 0x3d2aaabb00137802 */ /* 0x000fe20000000f00 */
[----:B------:R-:W-:Y:S01]  /*08a0*/  FFMA R17, R16, R5, -0.0013887860113754868507 ;  /* 0xbab607ed10117423 */ /* 0x000fe20000000005 */
[----:B------:R-:W-:Y:S02]  /*08b0*/  ISETP.NE.U32.AND P0, PT, R0, 0x1, PT ;  /* 0x000000010000780c */ /* 0x000fe40003f05070 */
[----:B------:R-:W-:Y:S01]  /*08c0*/  LOP3.LUT P1, RZ, R6, 0x2, RZ, 0xc0, !PT ;  /* 0x0000000206ff7812 */ /* 0x000fe2000782c0ff */
[----:B0-----:R-:W-:Y:S01]  /*08d0*/  IMAD.MOV.U32 R9, RZ, RZ, 0x3effffff ;  /* 0x3effffffff097424 */ /* 0x001fe200078e00ff */
[----:B------:R-:W-:-:S02]  /*08e0*/  FSEL R17, R17, -0.00019574658654164522886, !P0 ;  /* 0xb94d415311117808 */ /* 0x000fc40004000000 */
[----:B------:R-:W-:Y:S02]  /*08f0*/  FSEL R19, R19, 0.0083327032625675201416, !P0 ;  /* 0x3c0885e413137808 */ /* 0x000fe40004000000 */
[----:B------:R-:W-:Y:S02]  /*0900*/  FSEL R9, -R9, -0.16666662693023681641, !P0 ;  /* 0xbe2aaaa809097808 */ /* 0x000fe40004000100 */
[----:B------:R-:W-:Y:S01]  /*0910*/  FSEL R0, R15, 1, P0 ;  /* 0x3f8000000f007808 */ /* 0x000fe20000000000 */
[----:B------:R-:W-:-:S04]  /*0920*/  FFMA R17, R16, R17, R19 ;  /* 0x0000001110117223 */ /* 0x000fc80000000013 */
[C---:B------:R-:W-:Y:S01]  /*0930*/  FFMA R17, R16.reuse, R17, R9 ;  /* 0x0000001110117223 */ /* 0x040fe20000000009 */
[----:B------:R-:W-:-:S04]  /*0940*/  FFMA R9, R16, R0, RZ ;  /* 0x0000000010097223 */ /* 0x000fc800000000ff */
[----:B------:R-:W-:-:S04]  /*0950*/  FFMA R6, R9, R17, R0 ;  /* 0x0000001109067223 */ /* 0x000fc80000000000 */
[----:B------:R-:W-:Y:S01]  /*0960*/  @P1 FADD R6, RZ, -R6 ;  /* 0x80000006ff061221 */ /* 0x000fe20000000000 */
        /* <DEDUP_REMOVED lines=12> */
[----:B------:R-:W-:Y:S02]  /*0a30*/  IMAD.SHL.U32 R7, R4, 0x100, RZ ;  /* 0x0000010004077824 */ /* 0x000fe400078e00ff */
[----:B------:R-:W-:Y:S02]  /*0a40*/  HFMA2 R15, -RZ, RZ, 0, 0 ;  /* 0x00000000ff0f7431 */ /* 0x000fe400000001ff */
[----:B------:R-:W-:Y:S01]  /*0a50*/  IMAD.MOV.U32 R0, RZ, RZ, RZ ;  /* 0x000000ffff007224 */ /* 0x000fe200078e00ff */
[----:B------:R-:W0:Y:S01]  /*0a60*/  LDCU.64 UR8, c[0x4][URZ] ;  /* 0x01000000ff0877ac */ /* 0x000e220008000a00 */
[----:B------:R-:W-:Y:S01]  /*0a70*/  LOP3.LUT R7, R7, 0x80000000, RZ, 0xfc, !PT ;  /* 0x8000000007077812 */ /* 0x000fe200078efcff */
[----:B------:R-:W-:Y:S01]  /*0a80*/  UMOV UR5, URZ ;  /* 0x000000ff00057c82 */ /* 0x000fe20008000000 */
[----:B------:R-:W-:-:S05]  /*0a90*/  UMOV UR4, URZ ;  /* 0x000000ff00047c82 */ /* 0x000fca0008000000 */
.L_x_13:
[----:B0-----:R-:W-:Y:S02]  /*0aa0*/  IMAD.U32 R16, RZ, RZ, UR8 ;  /* 0x00000008ff107e24 */ /* 0x001fe4000f8e00ff */
[----:B------:R-:W-:-:S05]  /*0ab0*/  IMAD.U32 R17, RZ, RZ, UR9 ;  /* 0x00000009ff117e24 */ /* 0x000fca000f8e00ff */
        /* <DEDUP_REMOVED lines=15> */
[--C-:B------:R-:W-:Y:S01]  /*0bb0*/  @P0 IMAD.MOV.U32 R3, RZ, RZ, R8.reuse ;  /* 0x000000ffff030224 */ /* 0x100fe200078e0008 */
        /* <DEDUP_REMOVED lines=9> */
[----:B------:R-:W-:Y:S02]  /*0c50*/  LOP3.LUT P6, RZ, R7, 0x1f, RZ, 0xc0, !PT ;  /* 0x0000001f07ff7812 */ /* 0x000fe400078cc0ff */
[----:B------:R-:W-:-:S04]  /*0c60*/  IADD3 R8, PT, PT, R8, -0x80, RZ ;  /* 0xffffff8008087810 */ /* 0x000fc80007ffe0ff */
        /* <DEDUP_REMOVED lines=10> */
[----:B------:R-:W-:Y:S02]  /*0d10*/  @P4 IMAD.MOV.U32 R9, RZ, RZ, R3 ;  /* 0x000000ffff094224 */ /* 0x000fe400078e0003 */
[----:B------:R-:W-:Y:S01]  /*0d20*/  @P4 IMAD.MOV.U32 R8, RZ, RZ, R10 ;  /* 0x000000ffff084224 */ /* 0x000fe200078e000a */
[----:B------:R-:W-:Y:S01]  /*0d30*/  ISETP.EQ.AND P4, PT, R15, 0x4, PT ;  /* 0x000000040f00780c */ /* 0x000fe20003f82270 */
[--C-:B------:R-:W-:Y:S01]  /*0d40*/  @P2 IMAD.MOV.U32 R8, RZ, RZ, R11.reuse ;  /* 0x000000ffff082224 */ /* 0x100fe200078e000b */
[----:B------:R-:W-:Y:S01]  /*0d50*/  @P2 MOV R9, R10 ;  /* 0x0000000a00092202 */ /* 0x000fe20000000f00 */
[----:B------:R-:W-:Y:S01]  /*0d60*/  @P1 IMAD.MOV.U32 R8, RZ, RZ, R12 ;  /* 0x000000ffff081224 */ /* 0x000fe200078e000c */
[----:B------:R-:W-:Y:S01]  /*0d70*/  @P0 MOV R8, R13 ;  /* 0x0000000d00080202 */ /* 0x000fe20000000f00 */
[----:B------:R-:W-:-:S02]  /*0d80*/  @P1 IMAD.MOV.U32 R9, RZ, RZ, R11 ;  /* 0x000000ffff091224 */ /* 0x000fc400078e000b */
[----:B------:R-:W-:Y:S02]  /*0d90*/  @P0 IMAD.MOV.U32 R9, RZ, RZ, R12 ;  /* 0x000000ffff090224 */ /* 0x000fe400078e000c */
[----:B------:R-:W-:Y:S02]  /*0da0*/  @P3 IMAD.MOV.U32 R8, RZ, RZ, R14 ;  /* 0x000000ffff083224 */ /* 0x000fe400078e000e */
[----:B------:R-:W-:Y:S02]  /*0db0*/  @P5 IMAD.MOV.U32 R8, RZ, RZ, R0 ;  /* 0x000000ffff085224 */ /* 0x000fe400078e0000 */
[----:B------:R-:W-:Y:S02]  /*0dc0*/  @P3 IMAD.MOV.U32 R9, RZ, RZ, R13 ;  /* 0x000000ffff093224 */ /* 0x000fe400078e000d */
[----:B------:R-:W-:Y:S01]  /*0dd0*/  @P5 IMAD.MOV.U32 R9, RZ, RZ, R14 ;  /* 0x000000ffff095224 */ /* 0x000fe200078e000e */
[----:B------:R-:W-:Y:S01]  /*0de0*/  @P4 MOV R9, R0 ;  /* 0x0000000000094202 */ /* 0x000fe20000000f00 */
[----:B------:R-:W-:Y:S01]  /*0df0*/  IMAD.MOV.U32 R16, RZ, RZ, R8 ;  /* 0x000000ffff107224 */ /* 0x000fe200078e0008 */
[----:B------:R-:W-:Y:S06]  /*0e00*/  @!P6 BRA `(.L_x_15) ;  /* 0x000000000028e947 */ /* 0x000fec0003800000 */
[----:B------:R-:W-:Y:S01]  /*0e10*/  @P1 IMAD.MOV.U32 R3, RZ, RZ, R10 ;  /* 0x000000ffff031224 */ /* 0x000fe200078e000a */
[----:B------:R-:W-:Y:S01]  /*0e20*/  LOP3.LUT R7, R7, 0x1f, RZ, 0xc0, !PT ;  /* 0x0000001f07077812 */ /* 0x000fe200078ec0ff */
[----:B------:R-:W-:Y:S01]  /*0e30*/  @P0 IMAD.MOV.U32 R3, RZ, RZ, R11 ;  /* 0x000000ffff030224 */ /* 0x000fe200078e000b */
[----:B------:R-:W-:Y:S01]  /*0e40*/  ISETP.EQ.AND P0, PT, R15, 0x8, PT ;  /* 0x000000080f00780c */ /* 0x000fe20003f02270 */
[----:B------:R-:W-:Y:S01]  /*0e50*/  @P3 IMAD.MOV.U32 R3, RZ, RZ, R12 ;  /* 0x000000ffff033224 */ /* 0x000fe200078e000c */
[----:B------:R-:W-:Y:S01]  /*0e60*/  @P5 MOV R3, R13 ;  /* 0x0000000d00035202 */ /* 0x000fe20000000f00 */
[----:B------:R-:W-:Y:S01]  /*0e70*/  @P4 IMAD.MOV.U32 R3, RZ, RZ, R14 ;  /* 0x000000ffff034224 */ /* 0x000fe200078e000e */
[----:B------:R-:W-:-:S09]  /*0e80*/  SHF.L.W.U32.HI R16, R9, R7, R16 ;  /* 0x0000000709107219 */ /* 0x000fd20000010e10 */
[----:B------:R-:W-:-:S05]  /*0e90*/  @P0 IMAD.MOV.U32 R3, RZ, RZ, R0 ;  /* 0x000000ffff030224 */ /* 0x000fca00078e0000 */
[----:B------:R-:W-:-:S07]  /*0ea0*/  SHF.L.W.U32.HI R9, R3, R7, R9 ;  /* 0x0000000703097219 */ /* 0x000fce0000010e09 */
.L_x_15:
[----:B------:R-:W-:Y:S05]  /*0eb0*/  BSYNC.RECONVERGENT B1 ;  /* 0x0000000000017941 */ /* 0x000fea0003800200 */
.L_x_14:
[C---:B------:R-:W-:Y:S01]  /*0ec0*/  SHF.L.W.U32.HI R0, R9.reuse, 0x2, R16 ;  /* 0x0000000209007819 */ /* 0x040fe20000010e10 */
[----:B------:R-:W-:Y:S01]  /*0ed0*/  IMAD.SHL.U32 R9, R9, 0x4, RZ ;  /* 0x0000000409097824 */ /* 0x000fe200078e00ff */
[----:B------:R-:W-:Y:S01]  /*0ee0*/  UMOV UR4, 0x54442d19 ;  /* 0x54442d1900047882 */ /* 0x000fe20000000000 */
[----:B------:R-:W-:Y:S01]  /*0ef0*/  UMOV UR5, 0x3bf921fb ;  /* 0x3bf921fb00057882 */ /* 0x000fe20000000000 */
[----:B------:R-:W-:Y:S02]  /*0f00*/  SHF.R.S32.HI R3, RZ, 0x1f, R0 ;  /* 0x0000001fff037819 */ /* 0x000fe40000011400 */
[----:B------:R-:W-:Y:S02]  /*0f10*/  SHF.R.U32.HI R7, RZ, 0x1e, R16 ;  /* 0x0000001eff077819 */ /* 0x000fe40000011610 */
[C---:B------:R-:W-:Y:S02]  /*0f20*/  LOP3.LUT R10, R3.reuse, R9, RZ, 0x3c, !PT ;  /* 0x00000009030a7212 */ /* 0x040fe400078e3cff */
[----:B------:R-:W-:-:S02]  /*0f30*/  LOP3.LUT R11, R3, R0, RZ, 0x3c, !PT ;  /* 0x00000000030b7212 */ /* 0x000fc400078e3cff */
[----:B------:R-:W-:Y:S02]  /*0f40*/  ISETP.GE.AND P0, PT, R4, RZ, PT ;  /* 0x000000ff0400720c */ /* 0x000fe40003f06270 */
[----:B------:R-:W0:Y:S01]  /*0f50*/  I2F.F64.S64 R8, R10 ;  /* 0x0000000a00087312 */ /* 0x000e220000301c00 */
[C---:B------:R-:W-:Y:S02]  /*0f60*/  LEA.HI R7, R0.reuse, R7, RZ, 0x1 ;  /* 0x0000000700077211 */ /* 0x040fe400078f08ff */
[----:B------:R-:W-:-:S03]  /*0f70*/  LOP3.LUT R4, R0, R4, RZ, 0x3c, !PT ;  /* 0x0000000400047212 */ /* 0x000fc600078e3cff */
[----:B------:R-:W-:Y:S01]  /*0f80*/  IMAD.MOV R0, RZ, RZ, -R7 ;  /* 0x000000ffff007224 */ /* 0x000fe200078e0a07 */
[----:B------:R-:W-:-:S04]  /*0f90*/  ISETP.GE.AND P1, PT, R4, RZ, PT ;  /* 0x000000ff0400720c */ /* 0x000fc80003f26270 */
[----:B------:R-:W-:Y:S01]  /*0fa0*/  @!P0 MOV R7, R0 ;  /* 0x0000000000078202 */ /* 0x000fe20000000f00 */
[----:B0-----:R-:W-:-:S10]  /*0fb0*/  DMUL R8, R8, UR4 ;  /* 0x0000000408087c28 */ /* 0x001fd40008000000 */
[----:B------:R-:W0:Y:S02]  /*0fc0*/  F2F.F32.F64 R8, R8 ;  /* 0x0000000800087310 */ /* 0x000e240000301000 */
[----:B0-----:R-:W-:-:S07]  /*0fd0*/  FSEL R0, -R8, R8, !P1 ;  /* 0x0000000808007208 */ /* 0x001fce0004800100 */
.L_x_12:
[----:B------:R-:W-:Y:S05]  /*0fe0*/  BSYNC.RECONVERGENT B0 ;  /* 0x0000000000007941 */ /* 0x000fea0003800200 */
.L_x_11:
[----:B------:R-:W-:Y:S01]  /*0ff0*/  FMUL R3, R0, R0 ;  /* 0x0000000000037220 */ /* 0x000fe20000400000 */
[----:B------:R-:W-:Y:S01]  /*1000*/  LOP3.LUT R4, R7, 0x1, RZ, 0xc0, !PT ;  /* 0x0000000107047812 */ /* 0x000fe200078ec0ff */
[----:B------:R-:W-:Y:S02]  /*1010*/  IMAD.MOV.U32 R10, RZ, RZ, 0x3c0885e4 ;  /* 0x3c0885e4ff0a7424 */ /* 0x000fe400078e00ff */
[----:B------:R-:W-:Y:S01]  /*1020*/  FFMA R8, R3, R5, -0.0013887860113754868507 ;  /* 0xbab607ed03087423 */ /* 0x000fe20000000005 */
[----:B------:R-:W-:Y:S01]  /*1030*/  ISETP.NE.U32.AND P0, PT, R4, 0x1, PT ;  /* 0x000000010400780c */ /* 0x000fe20003f05070 */
[----:B------:R-:W-:Y:S01]  /*1040*/  VIADD R7, R7, 0x1 ;  /* 0x0000000107077836 */ /* 0x000fe20000000000 */
[----:B------:R-:W0:Y:S01]  /*1050*/  LDC.64 R4, c[0x0][0x390] ;  /* 0x0000e400ff047b82 */ /* 0x000e220000000a00 */
[----:B------:R-:W-:Y:S01]  /*1060*/  IMAD.MOV.U32 R9, RZ, RZ, 0x3e2aaaa8 ;  /* 0x3e2aaaa8ff097424 */ /* 0x000fe200078e00ff */
[----:B------:R-:W-:Y:S02]  /*1070*/  FSEL R8, R8, -0.00019574658654164522886, P0 ;  /* 0xb94d415308087808 */ /* 0x000fe40000000000 */
[----:B------:R-:W-:-:S02]  /*1080*/  FSEL R10, R10, 0.041666727513074874878, !P0 ;  /* 0x3d2aaabb0a0a7808 */ /* 0x000fc40004000000 */
[----:B------:R-:W-:Y:S02]  /*1090*/  LOP3.LUT P1, RZ, R7, 0x2, RZ, 0xc0, !PT ;  /* 0x0000000207ff7812 */ /* 0x000fe4000782c0ff */
[----:B------:R-:W-:Y:S01]  /*10a0*/  FSEL R7, -R9, -0.4999999701976776123, !P0 ;  /* 0xbeffffff09077808 */ /* 0x000fe20004000100 */
[----:B------:R-:W-:Y:S01]  /*10b0*/  FFMA R8, R3, R8, R10 ;  /* 0x0000000803087223 */ /* 0x000fe2000000000a */
[----:B------:R-:W-:-:S03]  /*10c0*/  FSEL R0, R0, 1, !P0 ;  /* 0x3f80000000007808 */ /* 0x000fc60004000000 */
[C---:B------:R-:W-:Y:S02]  /*10d0*/  FFMA R7, R3.reuse, R8, R7 ;  /* 0x0000000803077223 */ /* 0x040fe40000000007 */
[----:B------:R-:W-:-:S04]  /*10e0*/  FFMA R3, R3, R0, RZ ;  /* 0x0000000003037223 */ /* 0x000fc800000000ff */
[----:B------:R-:W-:-:S04]  /*10f0*/  FFMA R3, R3, R7, R0 ;  /* 0x0000000703037223 */ /* 0x000fc80000000000 */
[----:B------:R-:W-:Y:S01]  /*1100*/  @P1 FADD R3, RZ, -R3 ;  /* 0x80000003ff031221 */ /* 0x000fe20000000000 */
[----:B0-----:R-:W-:-:S04]  /*1110*/  IMAD.WIDE R4, R2, 0x4, R4 ;  /* 0x0000000402047825 */ /* 0x001fc800078e0204 */
[----:B------:R-:W-:-:S05]  /*1120*/  FADD R3, R6, R3 ;  /* 0x0000000306037221 */ /* 0x000fca0000000000 */
[----:B------:R-:W-:Y:S01]  /*1130*/  STG.E desc[UR6][R4.64], R3 ;  /* 0x0000000304007986 */ /* 0x000fe2000c101906 */
[----:B------:R-:W-:Y:S05]  /*1140*/  EXIT ;  /* 0x000000000000794d */ /* 0x000fea0003800000 */
.L_x_16:
        /* <DEDUP_REMOVED lines=11> */
.L_x_20:


//--------------------- .nv.global.init           --------------------------
	.section	.nv.global.init,"aw",@progbits
	.align	4
.nv.global.init:
	.type		__cudart_i2opi_f,@object
	.size		__cudart_i2opi_f,(.L_0 - __cudart_i2opi_f)
__cudart_i2opi_f:
        /*0000*/ 	.byte	0x41, 0x90, 0x43, 0x3c, 0x99, 0x95, 0x62, 0xdb, 0xc0, 0xdd, 0x34, 0xf5, 0xd1, 0x57, 0x27, 0xfc
        /*0010*/ 	.byte	0x29, 0x15, 0x44, 0x4e, 0x6e, 0x83, 0xf9, 0xa2
.L_0:


//--------------------- .nv.shared.reserved.0     --------------------------
	.section	.nv.shared.reserved.0,"aw",@nobits
	.weak		__nv_reservedSMEM_offset_0_alias
	.size		__nv_reservedSMEM_offset_0_alias, 0, 64
	.other		__nv_reservedSMEM_offset_0_alias,@"STO_CUDA_RESERVED_SHARED STV_DEFAULT"
__nv_reservedSMEM_offset_0_alias:
	.zero		0
	.zero		64


//--------------------- .nv.constant0._Z15process_kernel3PfS_i --------------------------
	.section	.nv.constant0._Z15process_kernel3PfS_i,"a",@progbits
	.sectionflags	@""
	.align	4
.nv.constant0._Z15process_kernel3PfS_i:
	.zero		916


//--------------------- .nv.constant0._Z15process_kernel2PfS_i --------------------------
	.section	.nv.constant0._Z15process_kernel2PfS_i,"a",@progbits
	.sectionflags	@""
	.align	4
.nv.constant0._Z15process_kernel2PfS_i:
	.zero		916


//--------------------- .nv.constant0._Z15process_kernel1PfS_S_i --------------------------
	.section	.nv.constant0._Z15process_kernel1PfS_S_i,"a",@progbits
	.sectionflags	@""
	.align	4
.nv.constant0._Z15process_kernel1PfS_S_i:
	.zero		924


//--------------------- SYMBOLS --------------------------

	.type		.nv.reservedSmem.offset0,@object
	.size		.nv.reservedSmem.offset0,0x4
